	.target	sm_100a

	.elftype	@"ET_EXEC"


//--------------------- .note.nv.tkinfo           --------------------------
	.section	.note.nv.tkinfo,"",@"SHT_NOTE"
	.sectionflags	@"SHF_NOTE_NV_TKINFO"
	.tkinfo
        /*0018*/ 	.word	0x00000002
        /*0030*/ 	.string	""
        /*0030*/ 	.string	"ptxas"
        /*0030*/ 	.string	"Cuda compilation tools, release 13.0, V13.0.88"
        /*0030*/ 	.string	"Build cuda_13.0.r13.0/compiler.36424714_0"
        /*0030*/ 	.string	"-arch sm_100a -m 64 "



//--------------------- .note.nv.cuinfo           --------------------------
	.section	.note.nv.cuinfo,"",@"SHT_NOTE"
	.sectionflags	@"SHF_NOTE_NV_CUINFO"
        /*0018*/ 	.short	0x0002
        /*001a*/ 	.short	0x0064
        /*001c*/ 	.short	0x0082
	.zero		2


//--------------------- .nv.info                  --------------------------
	.section	.nv.info,"",@"SHT_CUDA_INFO"
	.align	4


	//----- nvinfo : EIATTR_REGCOUNT
	.align		4
        /*0000*/ 	.byte	0x04, 0x2f
        /*0002*/ 	.short	(.L_19 - .L_18)
	.align		4
.L_18:
        /*0004*/ 	.word	index@(_ZN7cutlass13device_kernelINS_4gemm6kernel13GemmUniversalIN4cute5tupleIJiiiiEEENS1_10collective13CollectiveMmaINS1_35MainloopSm100TmaUmmaWarpSpecializedILi5ELi2ELi4ENS5_IJNS4_1CILi2EEESB_NSA_ILi1EEEEEEEENS5_IJNSA_ILi256EEENSA_ILi128EEENSA_ILi64EEEEEENS_12float_e4m3_tENS5_IJlSC_lEEESJ_SK_NS4_8TiledMMAINS4_8MMA_AtomIJNS4_10MMA_TraitsINS4_25SM100_MMA_F8F6F4_2x1SM_SSEJSJ_SJ_fSF_SG_NS4_17integral_constantINS4_4UMMA5MajorELSR_0EEESS_NSP_INSQ_7ScaleInELST_0EEESU_EEEEEENS4_6LayoutINS5_IJSC_SC_SC_EEENS5_IJNSA_ILi0EEESZ_SZ_EEEEENS5_IJNS4_10UnderscoreES12_S12_EEEEENS4_28SM100_TMA_2SM_LOAD_MULTICASTENS4_14ComposedLayoutINS4_7SwizzleILi2ELi4ELi3EEENS4_18smem_ptr_flag_bitsILi8EEENSX_INS5_IJNSA_ILi8EEESH_EEENS5_IJSH_SC_EEEEEEEvNS4_8identityENS4_18SM100_TMA_2SM_LOADES1F_vS1G_EENS_8epilogue10collective18CollectiveEpilogueINS1J_23Sm100TmaWarpSpecializedILi2ELi2ELi64ELb0ELb0EEEJNS5_IJSG_SG_SH_EEENS5_IJNSX_ISG_SC_EENSX_ISH_SC_EEEEESJ_SK_SJ_SK_NS1J_6fusion15FusionCallbacksIS1N_NS1S_17LinearCombinationISJ_fSJ_fLNS_15FloatRoundStyleE2EEES1O_S1R_JEEENS4_5SM1004TMEM4LOAD26SM100_TMEM_LOAD_32dp32b64xENS4_13SM90_TMA_LOADES1F_NS4_39AutoVectorizingCopyWithAssumedAlignmentILi128EEENS4_14SM90_TMA_STOREES1F_S24_S24_EEEvvEEEEvNT_6ParamsE)
        /*0008*/ 	.word	0x000000cd


	//----- nvinfo : EIATTR_FRAME_SIZE
	.align		4
.L_19:
        /*000c*/ 	.byte	0x04, 0x11
        /*000e*/ 	.short	(.L_21 - .L_20)
	.align		4
.L_20:
        /*0010*/ 	.word	index@($__internal_2_$__cuda_sm10x_tcgen05_guardrail_trap_unallocated_columns_being_dealloced)
        /*0014*/ 	.word	0x00000000


	//----- nvinfo : EIATTR_FRAME_SIZE
	.align		4
.L_21:
        /*0018*/ 	.byte	0x04, 0x11
        /*001a*/ 	.short	(.L_23 - .L_22)
	.align		4
.L_22:
        /*001c*/ 	.word	index@($__internal_1_$__cuda_sm10x_tcgen05_guardrail_trap_phase_invalid_during_alloc)
        /*0020*/ 	.word	0x00000000


	//----- nvinfo : EIATTR_FRAME_SIZE
	.align		4
.L_23:
        /*0024*/ 	.byte	0x04, 0x11
        /*0026*/ 	.short	(.L_25 - .L_24)
	.align		4
.L_24:
        /*0028*/ 	.word	index@($__internal_0_$__cuda_sm10x_tcgen05_guardrail_trap_col_being_dealloced_not_returned_by_alloc)
        /*002c*/ 	.word	0x00000000


	//----- nvinfo : EIATTR_FRAME_SIZE
	.align		4
.L_25:
        /*0030*/ 	.byte	0x04, 0x11
        /*0032*/ 	.short	(.L_27 - .L_26)
	.align		4
.L_26:
        /*0034*/ 	.word	index@(_ZN7cutlass13device_kernelINS_4gemm6kernel13GemmUniversalIN4cute5tupleIJiiiiEEENS1_10collective13CollectiveMmaINS1_35MainloopSm100TmaUmmaWarpSpecializedILi5ELi2ELi4ENS5_IJNS4_1CILi2EEESB_NSA_ILi1EEEEEEEENS5_IJNSA_ILi256EEENSA_ILi128EEENSA_ILi64EEEEEENS_12float_e4m3_tENS5_IJlSC_lEEESJ_SK_NS4_8TiledMMAINS4_8MMA_AtomIJNS4_10MMA_TraitsINS4_25SM100_MMA_F8F6F4_2x1SM_SSEJSJ_SJ_fSF_SG_NS4_17integral_constantINS4_4UMMA5MajorELSR_0EEESS_NSP_INSQ_7ScaleInELST_0EEESU_EEEEEENS4_6LayoutINS5_IJSC_SC_SC_EEENS5_IJNSA_ILi0EEESZ_SZ_EEEEENS5_IJNS4_10UnderscoreES12_S12_EEEEENS4_28SM100_TMA_2SM_LOAD_MULTICASTENS4_14ComposedLayoutINS4_7SwizzleILi2ELi4ELi3EEENS4_18smem_ptr_flag_bitsILi8EEENSX_INS5_IJNSA_ILi8EEESH_EEENS5_IJSH_SC_EEEEEEEvNS4_8identityENS4_18SM100_TMA_2SM_LOADES1F_vS1G_EENS_8epilogue10collective18CollectiveEpilogueINS1J_23Sm100TmaWarpSpecializedILi2ELi2ELi64ELb0ELb0EEEJNS5_IJSG_SG_SH_EEENS5_IJNSX_ISG_SC_EENSX_ISH_SC_EEEEESJ_SK_SJ_SK_NS1J_6fusion15FusionCallbacksIS1N_NS1S_17LinearCombinationISJ_fSJ_fLNS_15FloatRoundStyleE2EEES1O_S1R_JEEENS4_5SM1004TMEM4LOAD26SM100_TMEM_LOAD_32dp32b64xENS4_13SM90_TMA_LOADES1F_NS4_39AutoVectorizingCopyWithAssumedAlignmentILi128EEENS4_14SM90_TMA_STOREES1F_S24_S24_EEEvvEEEEvNT_6ParamsE)
        /*0038*/ 	.word	0x00000000


	//----- nvinfo : EIATTR_MIN_STACK_SIZE
	.align		4
.L_27:
        /*003c*/ 	.byte	0x04, 0x12
        /*003e*/ 	.short	(.L_29 - .L_28)
	.align		4
.L_28:
        /*0040*/ 	.word	index@(_ZN7cutlass13device_kernelINS_4gemm6kernel13GemmUniversalIN4cute5tupleIJiiiiEEENS1_10collective13CollectiveMmaINS1_35MainloopSm100TmaUmmaWarpSpecializedILi5ELi2ELi4ENS5_IJNS4_1CILi2EEESB_NSA_ILi1EEEEEEEENS5_IJNSA_ILi256EEENSA_ILi128EEENSA_ILi64EEEEEENS_12float_e4m3_tENS5_IJlSC_lEEESJ_SK_NS4_8TiledMMAINS4_8MMA_AtomIJNS4_10MMA_TraitsINS4_25SM100_MMA_F8F6F4_2x1SM_SSEJSJ_SJ_fSF_SG_NS4_17integral_constantINS4_4UMMA5MajorELSR_0EEESS_NSP_INSQ_7ScaleInELST_0EEESU_EEEEEENS4_6LayoutINS5_IJSC_SC_SC_EEENS5_IJNSA_ILi0EEESZ_SZ_EEEEENS5_IJNS4_10UnderscoreES12_S12_EEEEENS4_28SM100_TMA_2SM_LOAD_MULTICASTENS4_14ComposedLayoutINS4_7SwizzleILi2ELi4ELi3EEENS4_18smem_ptr_flag_bitsILi8EEENSX_INS5_IJNSA_ILi8EEESH_EEENS5_IJSH_SC_EEEEEEEvNS4_8identityENS4_18SM100_TMA_2SM_LOADES1F_vS1G_EENS_8epilogue10collective18CollectiveEpilogueINS1J_23Sm100TmaWarpSpecializedILi2ELi2ELi64ELb0ELb0EEEJNS5_IJSG_SG_SH_EEENS5_IJNSX_ISG_SC_EENSX_ISH_SC_EEEEESJ_SK_SJ_SK_NS1J_6fusion15FusionCallbacksIS1N_NS1S_17LinearCombinationISJ_fSJ_fLNS_15FloatRoundStyleE2EEES1O_S1R_JEEENS4_5SM1004TMEM4LOAD26SM100_TMEM_LOAD_32dp32b64xENS4_13SM90_TMA_LOADES1F_NS4_39AutoVectorizingCopyWithAssumedAlignmentILi128EEENS4_14SM90_TMA_STOREES1F_S24_S24_EEEvvEEEEvNT_6ParamsE)
        /*0044*/ 	.word	0x00000000
.L_29:


//--------------------- .nv.compat                --------------------------
	.section	.nv.compat,"",@"SHT_CUDA_COMPAT_INFO"
	.align	4
        /*0000*/ 	.byte	0x02, 0x09, 0x01, 0x00, 0x02, 0x02, 0x02, 0x00, 0x02, 0x05, 0x05, 0x00, 0x03, 0x07, 0x01, 0x01
        /*0010*/ 	.byte	0x02, 0x03, 0x01, 0x00, 0x02, 0x06, 0x01, 0x00, 0x04, 0x0b, 0x08, 0x00, 0x09, 0x00, 0x00, 0x00
        /*0020*/ 	.byte	0x00, 0x00, 0x00, 0x00


//--------------------- .nv.info._ZN7cutlass13device_kernelINS_4gemm6kernel13GemmUniversalIN4cute5tupleIJiiiiEEENS1_10collective13CollectiveMmaINS1_35MainloopSm100TmaUmmaWarpSpecializedILi5ELi2ELi4ENS5_IJNS4_1CILi2EEESB_NSA_ILi1EEEEEEEENS5_IJNSA_ILi256EEENSA_ILi128EEENSA_ILi64EEEEEENS_12float_e4m3_tENS5_IJlSC_lEEESJ_SK_NS4_8TiledMMAINS4_8MMA_AtomIJNS4_10MMA_TraitsINS4_25SM100_MMA_F8F6F4_2x1SM_SSEJSJ_SJ_fSF_SG_NS4_17integral_constantINS4_4UMMA5MajorELSR_0EEESS_NSP_INSQ_7ScaleInELST_0EEESU_EEEEEENS4_6LayoutINS5_IJSC_SC_SC_EEENS5_IJNSA_ILi0EEESZ_SZ_EEEEENS5_IJNS4_10UnderscoreES12_S12_EEEEENS4_28SM100_TMA_2SM_LOAD_MULTICASTENS4_14ComposedLayoutINS4_7SwizzleILi2ELi4ELi3EEENS4_18smem_ptr_flag_bitsILi8EEENSX_INS5_IJNSA_ILi8EEESH_EEENS5_IJSH_SC_EEEEEEEvNS4_8identityENS4_18SM100_TMA_2SM_LOADES1F_vS1G_EENS_8epilogue10collective18CollectiveEpilogueINS1J_23Sm100TmaWarpSpecializedILi2ELi2ELi64ELb0ELb0EEEJNS5_IJSG_SG_SH_EEENS5_IJNSX_ISG_SC_EENSX_ISH_SC_EEEEESJ_SK_SJ_SK_NS1J_6fusion15FusionCallbacksIS1N_NS1S_17LinearCombinationISJ_fSJ_fLNS_15FloatRoundStyleE2EEES1O_S1R_JEEENS4_5SM1004TMEM4LOAD26SM100_TMEM_LOAD_32dp32b64xENS4_13SM90_TMA_LOADES1F_NS4_39AutoVectorizingCopyWithAssumedAlignmentILi128EEENS4_14SM90_TMA_STOREES1F_S24_S24_EEEvvEEEEvNT_6ParamsE --------------------------
	.section	.nv.info._ZN7cutlass13device_kernelINS_4gemm6kernel13GemmUniversalIN4cute5tupleIJiiiiEEENS1_10collective13CollectiveMmaINS1_35MainloopSm100TmaUmmaWarpSpecializedILi5ELi2ELi4ENS5_IJNS4_1CILi2EEESB_NSA_ILi1EEEEEEEENS5_IJNSA_ILi256EEENSA_ILi128EEENSA_ILi64EEEEEENS_12float_e4m3_tENS5_IJlSC_lEEESJ_SK_NS4_8TiledMMAINS4_8MMA_AtomIJNS4_10MMA_TraitsINS4_25SM100_MMA_F8F6F4_2x1SM_SSEJSJ_SJ_fSF_SG_NS4_17integral_constantINS4_4UMMA5MajorELSR_0EEESS_NSP_INSQ_7ScaleInELST_0EEESU_EEEEEENS4_6LayoutINS5_IJSC_SC_SC_EEENS5_IJNSA_ILi0EEESZ_SZ_EEEEENS5_IJNS4_10UnderscoreES12_S12_EEEEENS4_28SM100_TMA_2SM_LOAD_MULTICASTENS4_14ComposedLayoutINS4_7SwizzleILi2ELi4ELi3EEENS4_18smem_ptr_flag_bitsILi8EEENSX_INS5_IJNSA_ILi8EEESH_EEENS5_IJSH_SC_EEEEEEEvNS4_8identityENS4_18SM100_TMA_2SM_LOADES1F_vS1G_EENS_8epilogue10collective18CollectiveEpilogueINS1J_23Sm100TmaWarpSpecializedILi2ELi2ELi64ELb0ELb0EEEJNS5_IJSG_SG_SH_EEENS5_IJNSX_ISG_SC_EENSX_ISH_SC_EEEEESJ_SK_SJ_SK_NS1J_6fusion15FusionCallbacksIS1N_NS1S_17LinearCombinationISJ_fSJ_fLNS_15FloatRoundStyleE2EEES1O_S1R_JEEENS4_5SM1004TMEM4LOAD26SM100_TMEM_LOAD_32dp32b64xENS4_13SM90_TMA_LOADES1F_NS4_39AutoVectorizingCopyWithAssumedAlignmentILi128EEENS4_14SM90_TMA_STOREES1F_S24_S24_EEEvvEEEEvNT_6ParamsE,"",@"SHT_CUDA_INFO"
	.sectionflags	@""
	.align	4


	//----- nvinfo : EIATTR_CUDA_API_VERSION
	.align		4
        /*0000*/ 	.byte	0x04, 0x37
        /*0002*/ 	.short	(.L_31 - .L_30)
.L_30:
        /*0004*/ 	.word	0x00000082


	//----- nvinfo : EIATTR_KPARAM_INFO
	.align		4
.L_31:
        /*0008*/ 	.byte	0x04, 0x17
        /*000a*/ 	.short	(.L_33 - .L_32)
.L_32:
        /*000c*/ 	.word	0x00000000
        /*0010*/ 	.short	0x0000
        /*0012*/ 	.short	0x0000
        /*0014*/ 	.byte	0x00, 0xf0, 0x01, 0x20


	//----- nvinfo : EIATTR_AT_ENTRY_FRAGMENTS
	.align		4
.L_33:
        /*0018*/ 	.byte	0x04, 0x4f
        /*001a*/ 	.short	(.L_35 - .L_34)


	//   ....[0]....
.L_34:
        /*001c*/ 	.word	0x00000007


	//----- nvinfo : EIATTR_RESERVED_SMEM_USED
	.align		4
.L_35:
        /*0020*/ 	.byte	0x01, 0x41
	.zero		2


	//----- nvinfo : EIATTR_SPARSE_MMA_MASK
	.align		4
        /*0024*/ 	.byte	0x03, 0x50
        /*0026*/ 	.short	0x0000


	//----- nvinfo : EIATTR_TCGEN05_2CTA_USED
	.align		4
        /*0028*/ 	.byte	0x01, 0x52
	.zero		2


	//----- nvinfo : EIATTR_MAXREG_COUNT
	.align		4
        /*002c*/ 	.byte	0x03, 0x1b
        /*002e*/ 	.short	0x00ff


	//----- nvinfo : EIATTR_NUM_BARRIERS
	.align		4
        /*0030*/ 	.byte	0x02, 0x4c
        /*0032*/ 	.byte	0x07
	.zero		1


	//----- nvinfo : EIATTR_EXTERNS
	.align		4
        /*0034*/ 	.byte	0x04, 0x0f
        /*0036*/ 	.short	(.L_37 - .L_36)


	//   ....[0]....
	.align		4
.L_36:
        /*0038*/ 	.word	index@(__assertfail)


	//----- nvinfo : EIATTR_MERCURY_ISA_VERSION
	.align		4
.L_37:
        /*003c*/ 	.byte	0x03, 0x5f
        /*003e*/ 	.short	0x0101


	//----- nvinfo : EIATTR_INT_WARP_WIDE_INSTR_OFFSETS
	.align		4
        /*0040*/ 	.byte	0x04, 0x31
        /*0042*/ 	.short	(.L_39 - .L_38)


	//   ....[0]....
.L_38:
        /*0044*/ 	.word	0x00000d50


	//   ....[1]....
        /*0048*/ 	.word	0x00000df0


	//   ....[2]....
        /*004c*/ 	.word	0x000041f0


	//   ....[3]....
        /*0050*/ 	.word	0x00004210


	//   ....[4]....
        /*0054*/ 	.word	0x00004240


	//   ....[5]....
        /*0058*/ 	.word	0x00004d70


	//   ....[6]....
        /*005c*/ 	.word	0x00004de0


	//   ....[7]....
        /*0060*/ 	.word	0x00004eb0


	//   ....[8]....
        /*0064*/ 	.word	0x00004f60


	//----- nvinfo : EIATTR_COOP_GROUP_MASK_REGIDS
	.align		4
.L_39:
        /*0068*/ 	.byte	0x04, 0x29
        /*006a*/ 	.short	(.L_41 - .L_40)


	//   ....[0]....
.L_40:
        /*006c*/ 	.word	0xffffffff


	//   ....[1]....
        /*0070*/ 	.word	0xffffffff


	//   ....[2]....
        /*0074*/ 	.word	0xffffffff


	//   ....[3]....
        /*0078*/ 	.word	0xffffffff


	//   ....[4]....
        /*007c*/ 	.word	0xffffffff


	//   ....[5]....
        /*0080*/ 	.word	0xffffffff


	//   ....[6]....
        /*0084*/ 	.word	0xffffffff


	//   ....[7]....
        /*0088*/ 	.word	0xffffffff


	//   ....[8]....
        /*008c*/ 	.word	0xffffffff


	//   ....[9]....
        /*0090*/ 	.word	0xffffffff


	//   ....[10]....
        /*0094*/ 	.word	0xffffffff


	//   ....[11]....
        /*0098*/ 	.word	0xffffffff


	//   ....[12]....
        /*009c*/ 	.word	0xffffffff


	//   ....[13]....
        /*00a0*/ 	.word	0xffffffff


	//----- nvinfo : EIATTR_COOP_GROUP_INSTR_OFFSETS
	.align		4
.L_41:
        /*00a4*/ 	.byte	0x04, 0x28
        /*00a6*/ 	.short	(.L_43 - .L_42)


	//   ....[0]....
.L_42:
        /*00a8*/ 	.word	0x000000b0


	//   ....[1]....
        /*00ac*/ 	.word	0x00000520


	//   ....[2]....
        /*00b0*/ 	.word	0x00000700


	//   ....[3]....
        /*00b4*/ 	.word	0x00000850


	//   ....[4]....
        /*00b8*/ 	.word	0x00000940


	//   ....[5]....
        /*00bc*/ 	.word	0x00000aa0


	//   ....[6]....
        /*00c0*/ 	.word	0x00000c30


	//   ....[7]....
        /*00c4*/ 	.word	0x00000e70


	//   ....[8]....
        /*00c8*/ 	.word	0x00002180


	//   ....[9]....
        /*00cc*/ 	.word	0x000030b0


	//   ....[10]....
        /*00d0*/ 	.word	0x00003580


	//   ....[11]....
        /*00d4*/ 	.word	0x000035b0


	//   ....[12]....
        /*00d8*/ 	.word	0x000040f0


	//   ....[13]....
        /*00dc*/ 	.word	0x00004300


	//----- nvinfo : EIATTR_VRC_CTA_INIT_COUNT
	.align		4
.L_43:
        /*00e0*/ 	.byte	0x02, 0x4a
        /*00e2*/ 	.byte	0x80
	.zero		1


	//----- nvinfo : EIATTR_SYSCALL_OFFSETS
	.align		4
        /*00e4*/ 	.byte	0x04, 0x46
        /*00e6*/ 	.short	(.L_45 - .L_44)


	//   ....[0]....
.L_44:
        /*00e8*/ 	.word	0x00005b50


	//   ....[1]....
        /*00ec*/ 	.word	0x00005c90


	//   ....[2]....
        /*00f0*/ 	.word	0x00006520


	//   ....[3]....
        /*00f4*/ 	.word	0x00007b30


	//----- nvinfo : EIATTR_MBARRIER_INSTR_OFFSETS
	.align		4
.L_45:
        /*00f8*/ 	.byte	0x04, 0x39
        /*00fa*/ 	.short	(.L_47 - .L_46)


	//   ....[0]....
.L_46:
        /*00fc*/ 	.word	0x00000650
        /*0100*/ 	.word	0x000000ff
        /*0104*/ 	.word	0x00000000
        /*0108*/ 	.short	0x0100
        /*010a*/ 	.byte	0x04
	.zero		1


	//   ....[1]....
        /*010c*/ 	.word	0x00000660
        /*0110*/ 	.word	0x000000ff
        /*0114*/ 	.word	0x00000028
        /*0118*/ 	.short	0x0100
        /*011a*/ 	.byte	0x04
	.zero		1


	//   ....[2]....
        /*011c*/ 	.word	0x00000670
        /*0120*/ 	.word	0x000000ff
        /*0124*/ 	.word	0x00000008
        /*0128*/ 	.short	0x0100
        /*012a*/ 	.byte	0x04
	.zero		1


	//   ....[3]....
        /*012c*/ 	.word	0x00000680
        /*0130*/ 	.word	0x000000ff
        /*0134*/ 	.word	0x00000030
        /*0138*/ 	.short	0x0100
        /*013a*/ 	.byte	0x04
	.zero		1


	//   ....[4]....
        /*013c*/ 	.word	0x00000690
        /*0140*/ 	.word	0x000000ff
        /*0144*/ 	.word	0x00000010
        /*0148*/ 	.short	0x0100
        /*014a*/ 	.byte	0x04
	.zero		1


	//   ....[5]....
        /*014c*/ 	.word	0x000006a0
        /*0150*/ 	.word	0x000000ff
        /*0154*/ 	.word	0x00000038
        /*0158*/ 	.short	0x0100
        /*015a*/ 	.byte	0x04
	.zero		1


	//   ....[6]....
        /*015c*/ 	.word	0x000006b0
        /*0160*/ 	.word	0x000000ff
        /*0164*/ 	.word	0x00000018
        /*0168*/ 	.short	0x0100
        /*016a*/ 	.byte	0x04
	.zero		1


	//   ....[7]....
        /*016c*/ 	.word	0x000006c0
        /*0170*/ 	.word	0x000000ff
        /*0174*/ 	.word	0x00000040
        /*0178*/ 	.short	0x0100
        /*017a*/ 	.byte	0x04
	.zero		1


	//   ....[8]....
        /*017c*/ 	.word	0x000006d0
        /*0180*/ 	.word	0x000000ff
        /*0184*/ 	.word	0x00000020
        /*0188*/ 	.short	0x0100
        /*018a*/ 	.byte	0x04
	.zero		1


	//   ....[9]....
        /*018c*/ 	.word	0x000006e0
        /*0190*/ 	.word	0x000000ff
        /*0194*/ 	.word	0x00000048
        /*0198*/ 	.short	0x0100
        /*019a*/ 	.byte	0x04
	.zero		1


	//   ....[10]....
        /*019c*/ 	.word	0x00000800
        /*01a0*/ 	.word	0x000000ff
        /*01a4*/ 	.word	0x00000050
        /*01a8*/ 	.short	0x0100
        /*01aa*/ 	.byte	0x04
	.zero		1


	//   ....[11]....
        /*01ac*/ 	.word	0x00000810
        /*01b0*/ 	.word	0x000000ff
        /*01b4*/ 	.word	0x00000060
        /*01b8*/ 	.short	0x0100
        /*01ba*/ 	.byte	0x04
	.zero		1


	//   ....[12]....
        /*01bc*/ 	.word	0x00000820
        /*01c0*/ 	.word	0x000000ff
        /*01c4*/ 	.word	0x00000058
        /*01c8*/ 	.short	0x0100
        /*01ca*/ 	.byte	0x04
	.zero		1


	//   ....[13]....
        /*01cc*/ 	.word	0x00000830
        /*01d0*/ 	.word	0x000000ff
        /*01d4*/ 	.word	0x00000068
        /*01d8*/ 	.short	0x0100
        /*01da*/ 	.byte	0x04
	.zero		1


	//   ....[14]....
        /*01dc*/ 	.word	0x00000910
        /*01e0*/ 	.word	0x000000ff
        /*01e4*/ 	.word	0x00000070
        /*01e8*/ 	.short	0x0100
        /*01ea*/ 	.byte	0x06
	.zero		1


	//   ....[15]....
        /*01ec*/ 	.word	0x00000920
        /*01f0*/ 	.word	0x000000ff
        /*01f4*/ 	.word	0x00000078
        /*01f8*/ 	.short	0x0100
        /*01fa*/ 	.byte	0x06
	.zero		1


	//   ....[16]....
        /*01fc*/ 	.word	0x00000a50
        /*0200*/ 	.word	0x000000ff
        /*0204*/ 	.word	0x00000080
        /*0208*/ 	.short	0x0100
        /*020a*/ 	.byte	0x06
	.zero		1


	//   ....[17]....
        /*020c*/ 	.word	0x00000a60
        /*0210*/ 	.word	0x000000ff
        /*0214*/ 	.word	0x00000090
        /*0218*/ 	.short	0x0100
        /*021a*/ 	.byte	0x06
	.zero		1


	//   ....[18]....
        /*021c*/ 	.word	0x00000a70
        /*0220*/ 	.word	0x000000ff
        /*0224*/ 	.word	0x00000088
        /*0228*/ 	.short	0x0100
        /*022a*/ 	.byte	0x06
	.zero		1


	//   ....[19]....
        /*022c*/ 	.word	0x00000a80
        /*0230*/ 	.word	0x000000ff
        /*0234*/ 	.word	0x00000098
        /*0238*/ 	.short	0x0100
        /*023a*/ 	.byte	0x06
	.zero		1


	//   ....[20]....
        /*023c*/ 	.word	0x00000ba0
        /*0240*/ 	.word	0x000000ff
        /*0244*/ 	.word	0x000000a0
        /*0248*/ 	.short	0x0100
        /*024a*/ 	.byte	0x04
	.zero		1


	//   ....[21]....
        /*024c*/ 	.word	0x00000bb0
        /*0250*/ 	.word	0x000000ff
        /*0254*/ 	.word	0x000000c0
        /*0258*/ 	.short	0x0100
        /*025a*/ 	.byte	0x04
	.zero		1


	//   ....[22]....
        /*025c*/ 	.word	0x00000bc0
        /*0260*/ 	.word	0x000000ff
        /*0264*/ 	.word	0x000000a8
        /*0268*/ 	.short	0x0100
        /*026a*/ 	.byte	0x04
	.zero		1


	//   ....[23]....
        /*026c*/ 	.word	0x00000bd0
        /*0270*/ 	.word	0x000000ff
        /*0274*/ 	.word	0x000000c8
        /*0278*/ 	.short	0x0100
        /*027a*/ 	.byte	0x04
	.zero		1


	//   ....[24]....
        /*027c*/ 	.word	0x00000be0
        /*0280*/ 	.word	0x000000ff
        /*0284*/ 	.word	0x000000b0
        /*0288*/ 	.short	0x0100
        /*028a*/ 	.byte	0x04
	.zero		1


	//   ....[25]....
        /*028c*/ 	.word	0x00000bf0
        /*0290*/ 	.word	0x000000ff
        /*0294*/ 	.word	0x000000d0
        /*0298*/ 	.short	0x0100
        /*029a*/ 	.byte	0x04
	.zero		1


	//   ....[26]....
        /*029c*/ 	.word	0x00000c00
        /*02a0*/ 	.word	0x000000ff
        /*02a4*/ 	.word	0x000000b8
        /*02a8*/ 	.short	0x0100
        /*02aa*/ 	.byte	0x04
	.zero		1


	//   ....[27]....
        /*02ac*/ 	.word	0x00000c10
        /*02b0*/ 	.word	0x000000ff
        /*02b4*/ 	.word	0x000000d8
        /*02b8*/ 	.short	0x0100
        /*02ba*/ 	.byte	0x04
	.zero		1


	//   ....[28]....
        /*02bc*/ 	.word	0x00000d00
        /*02c0*/ 	.word	0x000000ff
        /*02c4*/ 	.word	0x000000e0
        /*02c8*/ 	.short	0x0100
        /*02ca*/ 	.byte	0x04
	.zero		1


	//   ....[29]....
        /*02cc*/ 	.word	0x00000d10
        /*02d0*/ 	.word	0x000000ff
        /*02d4*/ 	.word	0x000000f0
        /*02d8*/ 	.short	0x0100
        /*02da*/ 	.byte	0x04
	.zero		1


	//   ....[30]....
        /*02dc*/ 	.word	0x00000d20
        /*02e0*/ 	.word	0x000000ff
        /*02e4*/ 	.word	0x000000e8
        /*02e8*/ 	.short	0x0100
        /*02ea*/ 	.byte	0x04
	.zero		1


	//   ....[31]....
        /*02ec*/ 	.word	0x00000d30
        /*02f0*/ 	.word	0x000000ff
        /*02f4*/ 	.word	0x000000f8
        /*02f8*/ 	.short	0x0100
        /*02fa*/ 	.byte	0x04
	.zero		1


	//   ....[32]....
        /*02fc*/ 	.word	0x00000e30
        /*0300*/ 	.word	0x000000ff
        /*0304*/ 	.word	0x00000100
        /*0308*/ 	.short	0x0100
        /*030a*/ 	.byte	0x06
	.zero		1


	//   ....[33]....
        /*030c*/ 	.word	0x000019d0
        /*0310*/ 	.word	0x00000000
        /*0314*/ 	.word	0x000000f0
        /*0318*/ 	.short	0x010a
        /*031a*/ 	.byte	0xff
	.zero		1


	//   ....[34]....
        /*031c*/ 	.word	0x000019f0
        /*0320*/ 	.word	0x00000000
        /*0324*/ 	.word	0x000000e0
        /*0328*/ 	.short	0x0101
        /*032a*/ 	.byte	0xff
	.zero		1


	//   ....[35]....
        /*032c*/ 	.word	0x00001aa0
        /*0330*/ 	.word	0x000000ff
        /*0334*/ 	.word	0x00000028
        /*0338*/ 	.short	0x010a
        /*033a*/ 	.byte	0x04
	.zero		1


	//   ....[36]....
        /*033c*/ 	.word	0x00001b70
        /*0340*/ 	.word	0x000000ff
        /*0344*/ 	.word	0x00000028
        /*0348*/ 	.short	0x010a
        /*034a*/ 	.byte	0x21
	.zero		1


	//   ....[37]....
        /*034c*/ 	.word	0x00001d20
        /*0350*/ 	.word	0x000000ff
        /*0354*/ 	.word	0x00000028
        /*0358*/ 	.short	0x010a
        /*035a*/ 	.byte	0x05
	.zero		1


	//   ....[38]....
        /*035c*/ 	.word	0x00001e30
        /*0360*/ 	.word	0x000000ff
        /*0364*/ 	.word	0x00000078
        /*0368*/ 	.short	0x0101
        /*036a*/ 	.byte	0x0d
	.zero		1


	//   ....[39]....
        /*036c*/ 	.word	0x00001e50
        /*0370*/ 	.word	0x000000ff
        /*0374*/ 	.word	0x00000028
        /*0378*/ 	.short	0x010a
        /*037a*/ 	.byte	0x04
	.zero		1


	//   ....[40]....
        /*037c*/ 	.word	0x00001ed0
        /*0380*/ 	.word	0x000000ff
        /*0384*/ 	.word	0x00000028
        /*0388*/ 	.short	0x010a
        /*038a*/ 	.byte	0x11
	.zero		1


	//   ....[41]....
        /*038c*/ 	.word	0x00002070
        /*0390*/ 	.word	0x000000ff
        /*0394*/ 	.word	0x00000028
        /*0398*/ 	.short	0x010a
        /*039a*/ 	.byte	0x05
	.zero		1


	//   ....[42]....
        /*039c*/ 	.word	0x000021b0
        /*03a0*/ 	.word	0x00000003
        /*03a4*/ 	.word	0x00000080
        /*03a8*/ 	.short	0x010a
        /*03aa*/ 	.byte	0xff
	.zero		1


	//   ....[43]....
        /*03ac*/ 	.word	0x00002300
        /*03b0*/ 	.word	0x00000000
        /*03b4*/ 	.word	0x00000000
        /*03b8*/ 	.short	0x0101
        /*03ba*/ 	.byte	0xff
	.zero		1


	//   ....[44]....
        /*03bc*/ 	.word	0x000028a0
        /*03c0*/ 	.word	0x000000ff
        /*03c4*/ 	.word	0x00000000
        /*03c8*/ 	.short	0x010a
        /*03ca*/ 	.byte	0x04
	.zero		1


	//   ....[45]....
        /*03cc*/ 	.word	0x00002930
        /*03d0*/ 	.word	0x000000ff
        /*03d4*/ 	.word	0x00000000
        /*03d8*/ 	.short	0x010a
        /*03da*/ 	.byte	0x05
	.zero		1


	//   ....[46]....
        /*03dc*/ 	.word	0x000029c0
        /*03e0*/ 	.word	0x000000ff
        /*03e4*/ 	.word	0x00000000
        /*03e8*/ 	.short	0x010a
        /*03ea*/ 	.byte	0x05
	.zero		1


	//   ....[47]....
        /*03ec*/ 	.word	0x00002a50
        /*03f0*/ 	.word	0x000000ff
        /*03f4*/ 	.word	0x00000000
        /*03f8*/ 	.short	0x010a
        /*03fa*/ 	.byte	0x05
	.zero		1


	//   ....[48]....
        /*03fc*/ 	.word	0x00002af0
        /*0400*/ 	.word	0x00000000
        /*0404*/ 	.word	0x00000000
        /*0408*/ 	.short	0x010a
        /*040a*/ 	.byte	0xff
	.zero		1


	//   ....[49]....
        /*040c*/ 	.word	0x00002c10
        /*0410*/ 	.word	0x00000002
        /*0414*/ 	.word	0x000000e0
        /*0418*/ 	.short	0x010a
        /*041a*/ 	.byte	0xff
	.zero		1


	//   ....[50]....
        /*041c*/ 	.word	0x00002c70
        /*0420*/ 	.word	0x00000004
        /*0424*/ 	.word	0x00000000
        /*0428*/ 	.short	0x0101
        /*042a*/ 	.byte	0xff
	.zero		1


	//   ....[51]....
        /*042c*/ 	.word	0x00002c90
        /*0430*/ 	.word	0x000000ff
        /*0434*/ 	.word	0x00000090
        /*0438*/ 	.short	0x010a
        /*043a*/ 	.byte	0x04
	.zero		1


	//   ....[52]....
        /*043c*/ 	.word	0x00002db0
        /*0440*/ 	.word	0x00000002
        /*0444*/ 	.word	0x00000080
        /*0448*/ 	.short	0x010a
        /*044a*/ 	.byte	0xff
	.zero		1


	//   ....[53]....
        /*044c*/ 	.word	0x00002ec0
        /*0450*/ 	.word	0x00000002
        /*0454*/ 	.word	0x00000000
        /*0458*/ 	.short	0x0101
        /*045a*/ 	.byte	0xff
	.zero		1


	//   ....[54]....
        /*045c*/ 	.word	0x00002f50
        /*0460*/ 	.word	0x000000ff
        /*0464*/ 	.word	0x00000090
        /*0468*/ 	.short	0x0106
        /*046a*/ 	.byte	0x04
	.zero		1


	//   ....[55]....
        /*046c*/ 	.word	0x00002f70
        /*0470*/ 	.word	0x000000ff
        /*0474*/ 	.word	0x00000090
        /*0478*/ 	.short	0x010a
        /*047a*/ 	.byte	0x04
	.zero		1


	//   ....[56]....
        /*047c*/ 	.word	0x00003000
        /*0480*/ 	.word	0x000000ff
        /*0484*/ 	.word	0x00000090
        /*0488*/ 	.short	0x0106
        /*048a*/ 	.byte	0x07
	.zero		1


	//   ....[57]....
        /*048c*/ 	.word	0x00003040
        /*0490*/ 	.word	0x00000000
        /*0494*/ 	.word	0x00000090
        /*0498*/ 	.short	0x010a
        /*049a*/ 	.byte	0xff
	.zero		1


	//   ....[58]....
        /*049c*/ 	.word	0x00003280
        /*04a0*/ 	.word	0x000000ff
        /*04a4*/ 	.word	0x00000008
        /*04a8*/ 	.short	0x010a
        /*04aa*/ 	.byte	0x05
	.zero		1


	//   ....[59]....
        /*04ac*/ 	.word	0x000032a0
        /*04b0*/ 	.word	0x000000ff
        /*04b4*/ 	.word	0x00000008
        /*04b8*/ 	.short	0x010a
        /*04ba*/ 	.byte	0x05
	.zero		1


	//   ....[60]....
        /*04bc*/ 	.word	0x00003430
        /*04c0*/ 	.word	0x000000ff
        /*04c4*/ 	.word	0x00000008
        /*04c8*/ 	.short	0x010a
        /*04ca*/ 	.byte	0x05
	.zero		1


	//   ....[61]....
        /*04cc*/ 	.word	0x00003450
        /*04d0*/ 	.word	0x000000ff
        /*04d4*/ 	.word	0x00000008
        /*04d8*/ 	.short	0x010a
        /*04da*/ 	.byte	0x05
	.zero		1


	//   ....[62]....
        /*04dc*/ 	.word	0x00003510
        /*04e0*/ 	.word	0x000000ff
        /*04e4*/ 	.word	0x00000000
        /*04e8*/ 	.short	0x0101
        /*04ea*/ 	.byte	0x04
	.zero		1


	//   ....[63]....
        /*04ec*/ 	.word	0x00003810
        /*04f0*/ 	.word	0x00000000
        /*04f4*/ 	.word	0x00000080
        /*04f8*/ 	.short	0x010a
        /*04fa*/ 	.byte	0xff
	.zero		1


	//   ....[64]....
        /*04fc*/ 	.word	0x000038d0
        /*0500*/ 	.word	0x00000000
        /*0504*/ 	.word	0x00000000
        /*0508*/ 	.short	0x0101
        /*050a*/ 	.byte	0xff
	.zero		1


	//   ....[65]....
        /*050c*/ 	.word	0x00003990
        /*0510*/ 	.word	0x000000ff
        /*0514*/ 	.word	0x00000000
        /*0518*/ 	.short	0x010a
        /*051a*/ 	.byte	0x04
	.zero		1


	//   ....[66]....
        /*051c*/ 	.word	0x000039a0
        /*0520*/ 	.word	0x000000ff
        /*0524*/ 	.word	0x000000c0
        /*0528*/ 	.short	0x010a
        /*052a*/ 	.byte	0x17
	.zero		1


	//   ....[67]....
        /*052c*/ 	.word	0x00003a50
        /*0530*/ 	.word	0x000000ff
        /*0534*/ 	.word	0x00000000
        /*0538*/ 	.short	0x010a
        /*053a*/ 	.byte	0x05
	.zero		1


	//   ....[68]....
        /*053c*/ 	.word	0x00003b90
        /*0540*/ 	.word	0x000000ff
        /*0544*/ 	.word	0x00000000
        /*0548*/ 	.short	0x010a
        /*054a*/ 	.byte	0x04
	.zero		1


	//   ....[69]....
        /*054c*/ 	.word	0x00003de0
        /*0550*/ 	.word	0x000000ff
        /*0554*/ 	.word	0x00000000
        /*0558*/ 	.short	0x010a
        /*055a*/ 	.byte	0x04
	.zero		1


	//   ....[70]....
        /*055c*/ 	.word	0x00003e70
        /*0560*/ 	.word	0x000000ff
        /*0564*/ 	.word	0x00000000
        /*0568*/ 	.short	0x010a
        /*056a*/ 	.byte	0x05
	.zero		1


	//   ....[71]....
        /*056c*/ 	.word	0x00003f00
        /*0570*/ 	.word	0x000000ff
        /*0574*/ 	.word	0x00000000
        /*0578*/ 	.short	0x010a
        /*057a*/ 	.byte	0x05
	.zero		1


	//   ....[72]....
        /*057c*/ 	.word	0x00003fa0
        /*0580*/ 	.word	0x00000000
        /*0584*/ 	.word	0x00000000
        /*0588*/ 	.short	0x010a
        /*058a*/ 	.byte	0xff
	.zero		1


	//   ....[73]....
        /*058c*/ 	.word	0x00003fe0
        /*0590*/ 	.word	0x00000000
        /*0594*/ 	.word	0x00000000
        /*0598*/ 	.short	0x010a
        /*059a*/ 	.byte	0xff
	.zero		1


	//   ....[74]....
        /*059c*/ 	.word	0x00004050
        /*05a0*/ 	.word	0x000000ff
        /*05a4*/ 	.word	0x00000000
        /*05a8*/ 	.short	0x0101
        /*05aa*/ 	.byte	0x04
	.zero		1


	//   ....[75]....
        /*05ac*/ 	.word	0x00004090
        /*05b0*/ 	.word	0x000000ff
        /*05b4*/ 	.word	0x00000100
        /*05b8*/ 	.short	0x010a
        /*05ba*/ 	.byte	0x11
	.zero		1


	//   ....[76]....
        /*05bc*/ 	.word	0x000040e0
        /*05c0*/ 	.word	0x000000ff
        /*05c4*/ 	.word	0x00000000
        /*05c8*/ 	.short	0x0101
        /*05ca*/ 	.byte	0x04
	.zero		1


	//   ....[77]....
        /*05cc*/ 	.word	0x00004570
        /*05d0*/ 	.word	0x0000000c
        /*05d4*/ 	.word	0x00000080
        /*05d8*/ 	.short	0x010a
        /*05da*/ 	.byte	0xff
	.zero		1


	//   ....[78]....
        /*05dc*/ 	.word	0x000046e0
        /*05e0*/ 	.word	0x00000000
        /*05e4*/ 	.word	0x00000000
        /*05e8*/ 	.short	0x0101
        /*05ea*/ 	.byte	0xff
	.zero		1


	//   ....[79]....
        /*05ec*/ 	.word	0x00004b70
        /*05f0*/ 	.word	0x000000ff
        /*05f4*/ 	.word	0x00000078
        /*05f8*/ 	.short	0x010a
        /*05fa*/ 	.byte	0x15
	.zero		1


	//   ....[80]....
        /*05fc*/ 	.word	0x00004cf0
        /*0600*/ 	.word	0x000000ff
        /*0604*/ 	.word	0x00000060
        /*0608*/ 	.short	0x010a
        /*060a*/ 	.byte	0x15
	.zero		1


	//   ....[81]....
        /*060c*/ 	.word	0x00004e60
        /*0610*/ 	.word	0x000000ff
        /*0614*/ 	.word	0x00000050
        /*0618*/ 	.short	0x010b
        /*061a*/ 	.byte	0x15
	.zero		1


	//   ....[82]....
        /*061c*/ 	.word	0x00004e70
        /*0620*/ 	.word	0x000000ff
        /*0624*/ 	.word	0x00000000
        /*0628*/ 	.short	0x0101
        /*062a*/ 	.byte	0x22
	.zero		1


	//   ....[83]....
        /*062c*/ 	.word	0x00004e80
        /*0630*/ 	.word	0x000000ff
        /*0634*/ 	.word	0x00000068
        /*0638*/ 	.short	0x010a
        /*063a*/ 	.byte	0x15
	.zero		1


	//   ....[84]....
        /*063c*/ 	.word	0x00005060
        /*0640*/ 	.word	0x000000ff
        /*0644*/ 	.word	0x00000058
        /*0648*/ 	.short	0x010b
        /*064a*/ 	.byte	0x15
	.zero		1


	//   ....[85]....
        /*064c*/ 	.word	0x00005070
        /*0650*/ 	.word	0x000000ff
        /*0654*/ 	.word	0x00000000
        /*0658*/ 	.short	0x0101
        /*065a*/ 	.byte	0x21
	.zero		1


	//   ....[86]....
        /*065c*/ 	.word	0x000050a0
        /*0660*/ 	.word	0x000000ff
        /*0664*/ 	.word	0x00000060
        /*0668*/ 	.short	0x010a
        /*066a*/ 	.byte	0x15
	.zero		1


	//   ....[87]....
        /*066c*/ 	.word	0x000050e0
        /*0670*/ 	.word	0x00000000
        /*0674*/ 	.word	0x00000068
        /*0678*/ 	.short	0x010a
        /*067a*/ 	.byte	0xff
	.zero		1


	//   ....[88]....
        /*067c*/ 	.word	0x000053f0
        /*0680*/ 	.word	0x00000003
        /*0684*/ 	.word	0x00000080
        /*0688*/ 	.short	0x010a
        /*068a*/ 	.byte	0xff
	.zero		1


	//   ....[89]....
        /*068c*/ 	.word	0x00005570
        /*0690*/ 	.word	0x00000000
        /*0694*/ 	.word	0x00000000
        /*0698*/ 	.short	0x0101
        /*069a*/ 	.byte	0xff
	.zero		1


	//   ....[90]....
        /*069c*/ 	.word	0x000060c0
        /*06a0*/ 	.word	0x00000003
        /*06a4*/ 	.word	0x00000050
        /*06a8*/ 	.short	0x010a
        /*06aa*/ 	.byte	0xff
	.zero		1


	//   ....[91]....
        /*06ac*/ 	.word	0x00006100
        /*06b0*/ 	.word	0x000000a1
        /*06b4*/ 	.word	0x000000a0
        /*06b8*/ 	.short	0x010a
        /*06ba*/ 	.byte	0xff
	.zero		1


	//   ....[92]....
        /*06bc*/ 	.word	0x00006240
        /*06c0*/ 	.word	0x00000003
        /*06c4*/ 	.word	0x00000050
        /*06c8*/ 	.short	0x010a
        /*06ca*/ 	.byte	0xff
	.zero		1


	//   ....[93]....
        /*06cc*/ 	.word	0x00006370
        /*06d0*/ 	.word	0x00000000
        /*06d4*/ 	.word	0x00000000
        /*06d8*/ 	.short	0x0101
        /*06da*/ 	.byte	0xff
	.zero		1


	//   ....[94]....
        /*06dc*/ 	.word	0x000063f0
        /*06e0*/ 	.word	0x000000a1
        /*06e4*/ 	.word	0x000000a0
        /*06e8*/ 	.short	0x010a
        /*06ea*/ 	.byte	0xff
	.zero		1


	//   ....[95]....
        /*06ec*/ 	.word	0x000077a0
        /*06f0*/ 	.word	0x000000c5
        /*06f4*/ 	.word	0x00000050
        /*06f8*/ 	.short	0x010a
        /*06fa*/ 	.byte	0xff
	.zero		1


	//   ....[96]....
        /*06fc*/ 	.word	0x00007880
        /*0700*/ 	.word	0x000000c5
        /*0704*/ 	.word	0x00000050
        /*0708*/ 	.short	0x010a
        /*070a*/ 	.byte	0xff
	.zero		1


	//   ....[97]....
        /*070c*/ 	.word	0x000079b0
        /*0710*/ 	.word	0x00000000
        /*0714*/ 	.word	0x00000000
        /*0718*/ 	.short	0x0101
        /*071a*/ 	.byte	0xff
	.zero		1


	//   ....[98]....
        /*071c*/ 	.word	0x00007de0
        /*0720*/ 	.word	0x000000a1
        /*0724*/ 	.word	0x00000000
        /*0728*/ 	.short	0x0101
        /*072a*/ 	.byte	0xff
	.zero		1


	//   ....[99]....
        /*072c*/ 	.word	0x00008e40
        /*0730*/ 	.word	0x00000000
        /*0734*/ 	.word	0x000000f0
        /*0738*/ 	.short	0x010a
        /*073a*/ 	.byte	0xff
	.zero		1


	//   ....[100]....
        /*073c*/ 	.word	0x00008ea0
        /*0740*/ 	.word	0x00000000
        /*0744*/ 	.word	0x00000028
        /*0748*/ 	.short	0x010a
        /*074a*/ 	.byte	0xff
	.zero		1


	//   ....[101]....
        /*074c*/ 	.word	0x00008f00
        /*0750*/ 	.word	0x00000000
        /*0754*/ 	.word	0x00000028
        /*0758*/ 	.short	0x010a
        /*075a*/ 	.byte	0xff
	.zero		1


	//   ....[102]....
        /*075c*/ 	.word	0x00008f50
        /*0760*/ 	.word	0x00000003
        /*0764*/ 	.word	0x00000080
        /*0768*/ 	.short	0x010a
        /*076a*/ 	.byte	0xff
	.zero		1


	//   ....[103]....
        /*076c*/ 	.word	0x00008fb0
        /*0770*/ 	.word	0x00000000
        /*0774*/ 	.word	0x00000000
        /*0778*/ 	.short	0x010a
        /*077a*/ 	.byte	0xff
	.zero		1


	//   ....[104]....
        /*077c*/ 	.word	0x00009010
        /*0780*/ 	.word	0x00000000
        /*0784*/ 	.word	0x00000000
        /*0788*/ 	.short	0x010a
        /*078a*/ 	.byte	0xff
	.zero		1


	//   ....[105]....
        /*078c*/ 	.word	0x00009070
        /*0790*/ 	.word	0x00000000
        /*0794*/ 	.word	0x00000000
        /*0798*/ 	.short	0x010a
        /*079a*/ 	.byte	0xff
	.zero		1


	//   ....[106]....
        /*079c*/ 	.word	0x000090d0
        /*07a0*/ 	.word	0x00000000
        /*07a4*/ 	.word	0x00000000
        /*07a8*/ 	.short	0x010a
        /*07aa*/ 	.byte	0xff
	.zero		1


	//   ....[107]....
        /*07ac*/ 	.word	0x00009120
        /*07b0*/ 	.word	0x00000002
        /*07b4*/ 	.word	0x000000e0
        /*07b8*/ 	.short	0x010a
        /*07ba*/ 	.byte	0xff
	.zero		1


	//   ....[108]....
        /*07bc*/ 	.word	0x00009180
        /*07c0*/ 	.word	0x00000002
        /*07c4*/ 	.word	0x00000090
        /*07c8*/ 	.short	0x010a
        /*07ca*/ 	.byte	0xff
	.zero		1


	//   ....[109]....
        /*07cc*/ 	.word	0x000091d0
        /*07d0*/ 	.word	0x00000002
        /*07d4*/ 	.word	0x00000080
        /*07d8*/ 	.short	0x010a
        /*07da*/ 	.byte	0xff
	.zero		1


	//   ....[110]....
        /*07dc*/ 	.word	0x00009230
        /*07e0*/ 	.word	0x00000000
        /*07e4*/ 	.word	0x00000090
        /*07e8*/ 	.short	0x010a
        /*07ea*/ 	.byte	0xff
	.zero		1


	//   ....[111]....
        /*07ec*/ 	.word	0x00009290
        /*07f0*/ 	.word	0x00000000
        /*07f4*/ 	.word	0x00000008
        /*07f8*/ 	.short	0x010a
        /*07fa*/ 	.byte	0xff
	.zero		1


	//   ....[112]....
        /*07fc*/ 	.word	0x00009380
        /*0800*/ 	.word	0x00000000
        /*0804*/ 	.word	0x00000008
        /*0808*/ 	.short	0x010a
        /*080a*/ 	.byte	0xff
	.zero		1


	//   ....[113]....
        /*080c*/ 	.word	0x000093d0
        /*0810*/ 	.word	0x00000000
        /*0814*/ 	.word	0x00000080
        /*0818*/ 	.short	0x010a
        /*081a*/ 	.byte	0xff
	.zero		1


	//   ....[114]....
        /*081c*/ 	.word	0x00009430
        /*0820*/ 	.word	0x00000000
        /*0824*/ 	.word	0x000000c0
        /*0828*/ 	.short	0x010a
        /*082a*/ 	.byte	0xff
	.zero		1


	//   ....[115]....
        /*082c*/ 	.word	0x00009490
        /*0830*/ 	.word	0x00000000
        /*0834*/ 	.word	0x00000000
        /*0838*/ 	.short	0x010a
        /*083a*/ 	.byte	0xff
	.zero		1


	//   ....[116]....
        /*083c*/ 	.word	0x000094f0
        /*0840*/ 	.word	0x00000000
        /*0844*/ 	.word	0x00000000
        /*0848*/ 	.short	0x010a
        /*084a*/ 	.byte	0xff
	.zero		1


	//   ....[117]....
        /*084c*/ 	.word	0x00009550
        /*0850*/ 	.word	0x00000000
        /*0854*/ 	.word	0x00000000
        /*0858*/ 	.short	0x010a
        /*085a*/ 	.byte	0xff
	.zero		1


	//   ....[118]....
        /*085c*/ 	.word	0x000095b0
        /*0860*/ 	.word	0x00000000
        /*0864*/ 	.word	0x00000000
        /*0868*/ 	.short	0x010a
        /*086a*/ 	.byte	0xff
	.zero		1


	//   ....[119]....
        /*086c*/ 	.word	0x00009610
        /*0870*/ 	.word	0x00000000
        /*0874*/ 	.word	0x00000100
        /*0878*/ 	.short	0x010a
        /*087a*/ 	.byte	0xff
	.zero		1


	//   ....[120]....
        /*087c*/ 	.word	0x00009660
        /*0880*/ 	.word	0x0000000c
        /*0884*/ 	.word	0x00000080
        /*0888*/ 	.short	0x010a
        /*088a*/ 	.byte	0xff
	.zero		1


	//   ....[121]....
        /*088c*/ 	.word	0x000096c0
        /*0890*/ 	.word	0x00000000
        /*0894*/ 	.word	0x00000078
        /*0898*/ 	.short	0x010a
        /*089a*/ 	.byte	0xff
	.zero		1


	//   ....[122]....
        /*089c*/ 	.word	0x00009720
        /*08a0*/ 	.word	0x00000000
        /*08a4*/ 	.word	0x00000060
        /*08a8*/ 	.short	0x010a
        /*08aa*/ 	.byte	0xff
	.zero		1


	//   ....[123]....
        /*08ac*/ 	.word	0x00009780
        /*08b0*/ 	.word	0x00000000
        /*08b4*/ 	.word	0x00000068
        /*08b8*/ 	.short	0x010a
        /*08ba*/ 	.byte	0xff
	.zero		1


	//   ....[124]....
        /*08bc*/ 	.word	0x000097e0
        /*08c0*/ 	.word	0x00000000
        /*08c4*/ 	.word	0x00000060
        /*08c8*/ 	.short	0x010a
        /*08ca*/ 	.byte	0xff
	.zero		1


	//   ....[125]....
        /*08cc*/ 	.word	0x00009830
        /*08d0*/ 	.word	0x00000003
        /*08d4*/ 	.word	0x00000080
        /*08d8*/ 	.short	0x010a
        /*08da*/ 	.byte	0xff
	.zero		1


	//   ....[126]....
        /*08dc*/ 	.word	0x00009880
        /*08e0*/ 	.word	0x00000003
        /*08e4*/ 	.word	0x00000050
        /*08e8*/ 	.short	0x010a
        /*08ea*/ 	.byte	0xff
	.zero		1


	//   ....[127]....
        /*08ec*/ 	.word	0x000098d0
        /*08f0*/ 	.word	0x000000a1
        /*08f4*/ 	.word	0x000000a0
        /*08f8*/ 	.short	0x010a
        /*08fa*/ 	.byte	0xff
	.zero		1


	//   ....[128]....
        /*08fc*/ 	.word	0x00009920
        /*0900*/ 	.word	0x000000c5
        /*0904*/ 	.word	0x00000050
        /*0908*/ 	.short	0x010a
        /*090a*/ 	.byte	0xff
	.zero		1


	//----- nvinfo : EIATTR_NUM_MBARRIERS
	.align		4
.L_47:
        /*090c*/ 	.byte	0x03, 0x38
        /*090e*/ 	.short	0x0021


	//----- nvinfo : EIATTR_EXIT_INSTR_OFFSETS
	.align		4
        /*0910*/ 	.byte	0x04, 0x1c
        /*0912*/ 	.short	(.L_49 - .L_48)


	//   ....[0]....
.L_48:
        /*0914*/ 	.word	0x00002b20


	//   ....[1]....
        /*0918*/ 	.word	0x00003010


	//   ....[2]....
        /*091c*/ 	.word	0x00003070


	//   ....[3]....
        /*0920*/ 	.word	0x00004310


	//   ....[4]....
        /*0924*/ 	.word	0x00005110


	//   ....[5]....
        /*0928*/ 	.word	0x00005150


	//   ....[6]....
        /*092c*/ 	.word	0x00008e30


	//----- nvinfo : EIATTR_MAX_THREADS
	.align		4
.L_49:
        /*0930*/ 	.byte	0x04, 0x05
        /*0932*/ 	.short	(.L_51 - .L_50)
.L_50:
        /*0934*/ 	.word	0x00000100
        /*0938*/ 	.word	0x00000001
        /*093c*/ 	.word	0x00000001


	//----- nvinfo : EIATTR_CRS_STACK_SIZE
	.align		4
.L_51:
        /*0940*/ 	.byte	0x04, 0x1e
        /*0942*/ 	.short	(.L_53 - .L_52)
.L_52:
        /*0944*/ 	.word	0x00000000


	//----- nvinfo : EIATTR_CBANK_PARAM_SIZE
	.align		4
.L_53:
        /*0948*/ 	.byte	0x03, 0x19
        /*094a*/ 	.short	0x0800


	//----- nvinfo : EIATTR_PARAM_CBANK
	.align		4
        /*094c*/ 	.byte	0x04, 0x0a
        /*094e*/ 	.short	(.L_55 - .L_54)
	.align		4
.L_54:
        /*0950*/ 	.word	index@(.nv.constant0._ZN7cutlass13device_kernelINS_4gemm6kernel13GemmUniversalIN4cute5tupleIJiiiiEEENS1_10collective13CollectiveMmaINS1_35MainloopSm100TmaUmmaWarpSpecializedILi5ELi2ELi4ENS5_IJNS4_1CILi2EEESB_NSA_ILi1EEEEEEEENS5_IJNSA_ILi256EEENSA_ILi128EEENSA_ILi64EEEEEENS_12float_e4m3_tENS5_IJlSC_lEEESJ_SK_NS4_8TiledMMAINS4_8MMA_AtomIJNS4_10MMA_TraitsINS4_25SM100_MMA_F8F6F4_2x1SM_SSEJSJ_SJ_fSF_SG_NS4_17integral_constantINS4_4UMMA5MajorELSR_0EEESS_NSP_INSQ_7ScaleInELST_0EEESU_EEEEEENS4_6LayoutINS5_IJSC_SC_SC_EEENS5_IJNSA_ILi0EEESZ_SZ_EEEEENS5_IJNS4_10UnderscoreES12_S12_EEEEENS4_28SM100_TMA_2SM_LOAD_MULTICASTENS4_14ComposedLayoutINS4_7SwizzleILi2ELi4ELi3EEENS4_18smem_ptr_flag_bitsILi8EEENSX_INS5_IJNSA_ILi8EEESH_EEENS5_IJSH_SC_EEEEEEEvNS4_8identityENS4_18SM100_TMA_2SM_LOADES1F_vS1G_EENS_8epilogue10collective18CollectiveEpilogueINS1J_23Sm100TmaWarpSpecializedILi2ELi2ELi64ELb0ELb0EEEJNS5_IJSG_SG_SH_EEENS5_IJNSX_ISG_SC_EENSX_ISH_SC_EEEEESJ_SK_SJ_SK_NS1J_6fusion15FusionCallbacksIS1N_NS1S_17LinearCombinationISJ_fSJ_fLNS_15FloatRoundStyleE2EEES1O_S1R_JEEENS4_5SM1004TMEM4LOAD26SM100_TMEM_LOAD_32dp32b64xENS4_13SM90_TMA_LOADES1F_NS4_39AutoVectorizingCopyWithAssumedAlignmentILi128EEENS4_14SM90_TMA_STOREES1F_S24_S24_EEEvvEEEEvNT_6ParamsE)
        /*0954*/ 	.short	0x0380
        /*0956*/ 	.short	0x0800


	//----- nvinfo : EIATTR_SW_WAR
	.align		4
.L_55:
        /*0958*/ 	.byte	0x04, 0x36
        /*095a*/ 	.short	(.L_57 - .L_56)
.L_56:
        /*095c*/ 	.word	0x00000008
.L_57:


//--------------------- .nv.callgraph             --------------------------
	.section	.nv.callgraph,"",@"SHT_CUDA_CALLGRAPH"
	.align	4
	.sectionentsize	8
	.align		4
        /*0000*/ 	.word	0x00000000
	.align		4
        /*0004*/ 	.word	0xffffffff
	.align		4
        /*0008*/ 	.word	index@(_ZN7cutlass13device_kernelINS_4gemm6kernel13GemmUniversalIN4cute5tupleIJiiiiEEENS1_10collective13CollectiveMmaINS1_35MainloopSm100TmaUmmaWarpSpecializedILi5ELi2ELi4ENS5_IJNS4_1CILi2EEESB_NSA_ILi1EEEEEEEENS5_IJNSA_ILi256EEENSA_ILi128EEENSA_ILi64EEEEEENS_12float_e4m3_tENS5_IJlSC_lEEESJ_SK_NS4_8TiledMMAINS4_8MMA_AtomIJNS4_10MMA_TraitsINS4_25SM100_MMA_F8F6F4_2x1SM_SSEJSJ_SJ_fSF_SG_NS4_17integral_constantINS4_4UMMA5MajorELSR_0EEESS_NSP_INSQ_7ScaleInELST_0EEESU_EEEEEENS4_6LayoutINS5_IJSC_SC_SC_EEENS5_IJNSA_ILi0EEESZ_SZ_EEEEENS5_IJNS4_10UnderscoreES12_S12_EEEEENS4_28SM100_TMA_2SM_LOAD_MULTICASTENS4_14ComposedLayoutINS4_7SwizzleILi2ELi4ELi3EEENS4_18smem_ptr_flag_bitsILi8EEENSX_INS5_IJNSA_ILi8EEESH_EEENS5_IJSH_SC_EEEEEEEvNS4_8identityENS4_18SM100_TMA_2SM_LOADES1F_vS1G_EENS_8epilogue10collective18CollectiveEpilogueINS1J_23Sm100TmaWarpSpecializedILi2ELi2ELi64ELb0ELb0EEEJNS5_IJSG_SG_SH_EEENS5_IJNSX_ISG_SC_EENSX_ISH_SC_EEEEESJ_SK_SJ_SK_NS1J_6fusion15FusionCallbacksIS1N_NS1S_17LinearCombinationISJ_fSJ_fLNS_15FloatRoundStyleE2EEES1O_S1R_JEEENS4_5SM1004TMEM4LOAD26SM100_TMEM_LOAD_32dp32b64xENS4_13SM90_TMA_LOADES1F_NS4_39AutoVectorizingCopyWithAssumedAlignmentILi128EEENS4_14SM90_TMA_STOREES1F_S24_S24_EEEvvEEEEvNT_6ParamsE)
	.align		4
        /*000c*/ 	.word	index@(__assertfail)
	.align		4
        /*0010*/ 	.word	0x00000000
	.align		4
        /*0014*/ 	.word	0xfffffffe
	.align		4
        /*0018*/ 	.word	0x00000000
	.align		4
        /*001c*/ 	.word	0xfffffffd
	.align		4
        /*0020*/ 	.word	0x00000000
	.align		4
        /*0024*/ 	.word	0xfffffffc


//--------------------- .nv.constant4             --------------------------
	.section	.nv.constant4,"a",@progbits
	.align	8
	.align		8
.nv.constant4:
        /*0000*/ 	.dword	__assertfail
	.align		8
        /*0008*/ 	.dword	__unnamed_1
	.align		8
        /*0010*/ 	.dword	__unnamed_2
	.align		8
        /*0018*/ 	.dword	_ZN39_INTERNAL_7ea596cd_4_k_cu_db2e9b54_86314cuda3std3__45__cpo5beginE
	.align		8
        /*0020*/ 	.dword	_ZN39_INTERNAL_7ea596cd_4_k_cu_db2e9b54_86314cuda3std3__45__cpo3endE
	.align		8
        /*0028*/ 	.dword	_ZN39_INTERNAL_7ea596cd_4_k_cu_db2e9b54_86314cuda3std3__45__cpo6cbeginE
	.align		8
        /*0030*/ 	.dword	_ZN39_INTERNAL_7ea596cd_4_k_cu_db2e9b54_86314cuda3std3__45__cpo4cendE
	.align		8
        /*0038*/ 	.dword	_ZN39_INTERNAL_7ea596cd_4_k_cu_db2e9b54_86314cuda3std3__441_GLOBAL__N__7ea596cd_4_k_cu_db2e9b54_86316ignoreE
	.align		8
        /*0040*/ 	.dword	_ZN39_INTERNAL_7ea596cd_4_k_cu_db2e9b54_86314cuda3std3__419piecewise_constructE
	.align		8
        /*0048*/ 	.dword	_ZN39_INTERNAL_7ea596cd_4_k_cu_db2e9b54_86314cuda3std3__48in_placeE
	.align		8
        /*0050*/ 	.dword	_ZN39_INTERNAL_7ea596cd_4_k_cu_db2e9b54_86314cuda3std6ranges3__45__cpo4swapE
	.align		8
        /*0058*/ 	.dword	_ZN39_INTERNAL_7ea596cd_4_k_cu_db2e9b54_86314cuda3std6ranges3__45__cpo9iter_moveE
	.align		8
        /*0060*/ 	.dword	_ZN39_INTERNAL_7ea596cd_4_k_cu_db2e9b54_86314cute7productE
	.align		8
        /*0068*/ 	.dword	_ZN39_INTERNAL_7ea596cd_4_k_cu_db2e9b54_86314cute1_E
	.align		8
        /*0070*/ 	.dword	$str$25
	.align		8
        /*0078*/ 	.dword	$str$26
	.align		8
        /*0080*/ 	.dword	$str$27
	.align		8
        /*0088*/ 	.dword	$str$28


//--------------------- .text._ZN7cutlass13device_kernelINS_4gemm6kernel13GemmUniversalIN4cute5tupleIJiiiiEEENS1_10collective13CollectiveMmaINS1_35MainloopSm100TmaUmmaWarpSpecializedILi5ELi2ELi4ENS5_IJNS4_1CILi2EEESB_NSA_ILi1EEEEEEEENS5_IJNSA_ILi256EEENSA_ILi128EEENSA_ILi64EEEEEENS_12float_e4m3_tENS5_IJlSC_lEEESJ_SK_NS4_8TiledMMAINS4_8MMA_AtomIJNS4_10MMA_TraitsINS4_25SM100_MMA_F8F6F4_2x1SM_SSEJSJ_SJ_fSF_SG_NS4_17integral_constantINS4_4UMMA5MajorELSR_0EEESS_NSP_INSQ_7ScaleInELST_0EEESU_EEEEEENS4_6LayoutINS5_IJSC_SC_SC_EEENS5_IJNSA_ILi0EEESZ_SZ_EEEEENS5_IJNS4_10UnderscoreES12_S12_EEEEENS4_28SM100_TMA_2SM_LOAD_MULTICASTENS4_14ComposedLayoutINS4_7SwizzleILi2ELi4ELi3EEENS4_18smem_ptr_flag_bitsILi8EEENSX_INS5_IJNSA_ILi8EEESH_EEENS5_IJSH_SC_EEEEEEEvNS4_8identityENS4_18SM100_TMA_2SM_LOADES1F_vS1G_EENS_8epilogue10collective18CollectiveEpilogueINS1J_23Sm100TmaWarpSpecializedILi2ELi2ELi64ELb0ELb0EEEJNS5_IJSG_SG_SH_EEENS5_IJNSX_ISG_SC_EENSX_ISH_SC_EEEEESJ_SK_SJ_SK_NS1J_6fusion15FusionCallbacksIS1N_NS1S_17LinearCombinationISJ_fSJ_fLNS_15FloatRoundStyleE2EEES1O_S1R_JEEENS4_5SM1004TMEM4LOAD26SM100_TMEM_LOAD_32dp32b64xENS4_13SM90_TMA_LOADES1F_NS4_39AutoVectorizingCopyWithAssumedAlignmentILi128EEENS4_14SM90_TMA_STOREES1F_S24_S24_EEEvvEEEEvNT_6ParamsE --------------------------
	.section	.text._ZN7cutlass13device_kernelINS_4gemm6kernel13GemmUniversalIN4cute5tupleIJiiiiEEENS1_10collective13CollectiveMmaINS1_35MainloopSm100TmaUmmaWarpSpecializedILi5ELi2ELi4ENS5_IJNS4_1CILi2EEESB_NSA_ILi1EEEEEEEENS5_IJNSA_ILi256EEENSA_ILi128EEENSA_ILi64EEEEEENS_12float_e4m3_tENS5_IJlSC_lEEESJ_SK_NS4_8TiledMMAINS4_8MMA_AtomIJNS4_10MMA_TraitsINS4_25SM100_MMA_F8F6F4_2x1SM_SSEJSJ_SJ_fSF_SG_NS4_17integral_constantINS4_4UMMA5MajorELSR_0EEESS_NSP_INSQ_7ScaleInELST_0EEESU_EEEEEENS4_6LayoutINS5_IJSC_SC_SC_EEENS5_IJNSA_ILi0EEESZ_SZ_EEEEENS5_IJNS4_10UnderscoreES12_S12_EEEEENS4_28SM100_TMA_2SM_LOAD_MULTICASTENS4_14ComposedLayoutINS4_7SwizzleILi2ELi4ELi3EEENS4_18smem_ptr_flag_bitsILi8EEENSX_INS5_IJNSA_ILi8EEESH_EEENS5_IJSH_SC_EEEEEEEvNS4_8identityENS4_18SM100_TMA_2SM_LOADES1F_vS1G_EENS_8epilogue10collective18CollectiveEpilogueINS1J_23Sm100TmaWarpSpecializedILi2ELi2ELi64ELb0ELb0EEEJNS5_IJSG_SG_SH_EEENS5_IJNSX_ISG_SC_EENSX_ISH_SC_EEEEESJ_SK_SJ_SK_NS1J_6fusion15FusionCallbacksIS1N_NS1S_17LinearCombinationISJ_fSJ_fLNS_15FloatRoundStyleE2EEES1O_S1R_JEEENS4_5SM1004TMEM4LOAD26SM100_TMEM_LOAD_32dp32b64xENS4_13SM90_TMA_LOADES1F_NS4_39AutoVectorizingCopyWithAssumedAlignmentILi128EEENS4_14SM90_TMA_STOREES1F_S24_S24_EEEvvEEEEvNT_6ParamsE,"ax",@progbits
	.align	128
.text._ZN7cutlass13device_kernelINS_4gemm6kernel13GemmUniversalIN4cute5tupleIJiiiiEEENS1_10collective13CollectiveMmaINS1_35MainloopSm100TmaUmmaWarpSpecializedILi5ELi2ELi4ENS5_IJNS4_1CILi2EEESB_NSA_ILi1EEEEEEEENS5_IJNSA_ILi256EEENSA_ILi128EEENSA_ILi64EEEEEENS_12float_e4m3_tENS5_IJlSC_lEEESJ_SK_NS4_8TiledMMAINS4_8MMA_AtomIJNS4_10MMA_TraitsINS4_25SM100_MMA_F8F6F4_2x1SM_SSEJSJ_SJ_fSF_SG_NS4_17integral_constantINS4_4UMMA5MajorELSR_0EEESS_NSP_INSQ_7ScaleInELST_0EEESU_EEEEEENS4_6LayoutINS5_IJSC_SC_SC_EEENS5_IJNSA_ILi0EEESZ_SZ_EEEEENS5_IJNS4_10UnderscoreES12_S12_EEEEENS4_28SM100_TMA_2SM_LOAD_MULTICASTENS4_14ComposedLayoutINS4_7SwizzleILi2ELi4ELi3EEENS4_18smem_ptr_flag_bitsILi8EEENSX_INS5_IJNSA_ILi8EEESH_EEENS5_IJSH_SC_EEEEEEEvNS4_8identityENS4_18SM100_TMA_2SM_LOADES1F_vS1G_EENS_8epilogue10collective18CollectiveEpilogueINS1J_23Sm100TmaWarpSpecializedILi2ELi2ELi64ELb0ELb0EEEJNS5_IJSG_SG_SH_EEENS5_IJNSX_ISG_SC_EENSX_ISH_SC_EEEEESJ_SK_SJ_SK_NS1J_6fusion15FusionCallbacksIS1N_NS1S_17LinearCombinationISJ_fSJ_fLNS_15FloatRoundStyleE2EEES1O_S1R_JEEENS4_5SM1004TMEM4LOAD26SM100_TMEM_LOAD_32dp32b64xENS4_13SM90_TMA_LOADES1F_NS4_39AutoVectorizingCopyWithAssumedAlignmentILi128EEENS4_14SM90_TMA_STOREES1F_S24_S24_EEEvvEEEEvNT_6ParamsE:
        .type           _ZN7cutlass13device_kernelINS_4gemm6kernel13GemmUniversalIN4cute5tupleIJiiiiEEENS1_10collective13CollectiveMmaINS1_35MainloopSm100TmaUmmaWarpSpecializedILi5ELi2ELi4ENS5_IJNS4_1CILi2EEESB_NSA_ILi1EEEEEEEENS5_IJNSA_ILi256EEENSA_ILi128EEENSA_ILi64EEEEEENS_12float_e4m3_tENS5_IJlSC_lEEESJ_SK_NS4_8TiledMMAINS4_8MMA_AtomIJNS4_10MMA_TraitsINS4_25SM100_MMA_F8F6F4_2x1SM_SSEJSJ_SJ_fSF_SG_NS4_17integral_constantINS4_4UMMA5MajorELSR_0EEESS_NSP_INSQ_7ScaleInELST_0EEESU_EEEEEENS4_6LayoutINS5_IJSC_SC_SC_EEENS5_IJNSA_ILi0EEESZ_SZ_EEEEENS5_IJNS4_10UnderscoreES12_S12_EEEEENS4_28SM100_TMA_2SM_LOAD_MULTICASTENS4_14ComposedLayoutINS4_7SwizzleILi2ELi4ELi3EEENS4_18smem_ptr_flag_bitsILi8EEENSX_INS5_IJNSA_ILi8EEESH_EEENS5_IJSH_SC_EEEEEEEvNS4_8identityENS4_18SM100_TMA_2SM_LOADES1F_vS1G_EENS_8epilogue10collective18CollectiveEpilogueINS1J_23Sm100TmaWarpSpecializedILi2ELi2ELi64ELb0ELb0EEEJNS5_IJSG_SG_SH_EEENS5_IJNSX_ISG_SC_EENSX_ISH_SC_EEEEESJ_SK_SJ_SK_NS1J_6fusion15FusionCallbacksIS1N_NS1S_17LinearCombinationISJ_fSJ_fLNS_15FloatRoundStyleE2EEES1O_S1R_JEEENS4_5SM1004TMEM4LOAD26SM100_TMEM_LOAD_32dp32b64xENS4_13SM90_TMA_LOADES1F_NS4_39AutoVectorizingCopyWithAssumedAlignmentILi128EEENS4_14SM90_TMA_STOREES1F_S24_S24_EEEvvEEEEvNT_6ParamsE,@function
        .size           _ZN7cutlass13device_kernelINS_4gemm6kernel13GemmUniversalIN4cute5tupleIJiiiiEEENS1_10collective13CollectiveMmaINS1_35MainloopSm100TmaUmmaWarpSpecializedILi5ELi2ELi4ENS5_IJNS4_1CILi2EEESB_NSA_ILi1EEEEEEEENS5_IJNSA_ILi256EEENSA_ILi128EEENSA_ILi64EEEEEENS_12float_e4m3_tENS5_IJlSC_lEEESJ_SK_NS4_8TiledMMAINS4_8MMA_AtomIJNS4_10MMA_TraitsINS4_25SM100_MMA_F8F6F4_2x1SM_SSEJSJ_SJ_fSF_SG_NS4_17integral_constantINS4_4UMMA5MajorELSR_0EEESS_NSP_INSQ_7ScaleInELST_0EEESU_EEEEEENS4_6LayoutINS5_IJSC_SC_SC_EEENS5_IJNSA_ILi0EEESZ_SZ_EEEEENS5_IJNS4_10UnderscoreES12_S12_EEEEENS4_28SM100_TMA_2SM_LOAD_MULTICASTENS4_14ComposedLayoutINS4_7SwizzleILi2ELi4ELi3EEENS4_18smem_ptr_flag_bitsILi8EEENSX_INS5_IJNSA_ILi8EEESH_EEENS5_IJSH_SC_EEEEEEEvNS4_8identityENS4_18SM100_TMA_2SM_LOADES1F_vS1G_EENS_8epilogue10collective18CollectiveEpilogueINS1J_23Sm100TmaWarpSpecializedILi2ELi2ELi64ELb0ELb0EEEJNS5_IJSG_SG_SH_EEENS5_IJNSX_ISG_SC_EENSX_ISH_SC_EEEEESJ_SK_SJ_SK_NS1J_6fusion15FusionCallbacksIS1N_NS1S_17LinearCombinationISJ_fSJ_fLNS_15FloatRoundStyleE2EEES1O_S1R_JEEENS4_5SM1004TMEM4LOAD26SM100_TMEM_LOAD_32dp32b64xENS4_13SM90_TMA_LOADES1F_NS4_39AutoVectorizingCopyWithAssumedAlignmentILi128EEENS4_14SM90_TMA_STOREES1F_S24_S24_EEEvvEEEEvNT_6ParamsE,(.L_x_167 - _ZN7cutlass13device_kernelINS_4gemm6kernel13GemmUniversalIN4cute5tupleIJiiiiEEENS1_10collective13CollectiveMmaINS1_35MainloopSm100TmaUmmaWarpSpecializedILi5ELi2ELi4ENS5_IJNS4_1CILi2EEESB_NSA_ILi1EEEEEEEENS5_IJNSA_ILi256EEENSA_ILi128EEENSA_ILi64EEEEEENS_12float_e4m3_tENS5_IJlSC_lEEESJ_SK_NS4_8TiledMMAINS4_8MMA_AtomIJNS4_10MMA_TraitsINS4_25SM100_MMA_F8F6F4_2x1SM_SSEJSJ_SJ_fSF_SG_NS4_17integral_constantINS4_4UMMA5MajorELSR_0EEESS_NSP_INSQ_7ScaleInELST_0EEESU_EEEEEENS4_6LayoutINS5_IJSC_SC_SC_EEENS5_IJNSA_ILi0EEESZ_SZ_EEEEENS5_IJNS4_10UnderscoreES12_S12_EEEEENS4_28SM100_TMA_2SM_LOAD_MULTICASTENS4_14ComposedLayoutINS4_7SwizzleILi2ELi4ELi3EEENS4_18smem_ptr_flag_bitsILi8EEENSX_INS5_IJNSA_ILi8EEESH_EEENS5_IJSH_SC_EEEEEEEvNS4_8identityENS4_18SM100_TMA_2SM_LOADES1F_vS1G_EENS_8epilogue10collective18CollectiveEpilogueINS1J_23Sm100TmaWarpSpecializedILi2ELi2ELi64ELb0ELb0EEEJNS5_IJSG_SG_SH_EEENS5_IJNSX_ISG_SC_EENSX_ISH_SC_EEEEESJ_SK_SJ_SK_NS1J_6fusion15FusionCallbacksIS1N_NS1S_17LinearCombinationISJ_fSJ_fLNS_15FloatRoundStyleE2EEES1O_S1R_JEEENS4_5SM1004TMEM4LOAD26SM100_TMEM_LOAD_32dp32b64xENS4_13SM90_TMA_LOADES1F_NS4_39AutoVectorizingCopyWithAssumedAlignmentILi128EEENS4_14SM90_TMA_STOREES1F_S24_S24_EEEvvEEEEvNT_6ParamsE)
        .other          _ZN7cutlass13device_kernelINS_4gemm6kernel13GemmUniversalIN4cute5tupleIJiiiiEEENS1_10collective13CollectiveMmaINS1_35MainloopSm100TmaUmmaWarpSpecializedILi5ELi2ELi4ENS5_IJNS4_1CILi2EEESB_NSA_ILi1EEEEEEEENS5_IJNSA_ILi256EEENSA_ILi128EEENSA_ILi64EEEEEENS_12float_e4m3_tENS5_IJlSC_lEEESJ_SK_NS4_8TiledMMAINS4_8MMA_AtomIJNS4_10MMA_TraitsINS4_25SM100_MMA_F8F6F4_2x1SM_SSEJSJ_SJ_fSF_SG_NS4_17integral_constantINS4_4UMMA5MajorELSR_0EEESS_NSP_INSQ_7ScaleInELST_0EEESU_EEEEEENS4_6LayoutINS5_IJSC_SC_SC_EEENS5_IJNSA_ILi0EEESZ_SZ_EEEEENS5_IJNS4_10UnderscoreES12_S12_EEEEENS4_28SM100_TMA_2SM_LOAD_MULTICASTENS4_14ComposedLayoutINS4_7SwizzleILi2ELi4ELi3EEENS4_18smem_ptr_flag_bitsILi8EEENSX_INS5_IJNSA_ILi8EEESH_EEENS5_IJSH_SC_EEEEEEEvNS4_8identityENS4_18SM100_TMA_2SM_LOADES1F_vS1G_EENS_8epilogue10collective18CollectiveEpilogueINS1J_23Sm100TmaWarpSpecializedILi2ELi2ELi64ELb0ELb0EEEJNS5_IJSG_SG_SH_EEENS5_IJNSX_ISG_SC_EENSX_ISH_SC_EEEEESJ_SK_SJ_SK_NS1J_6fusion15FusionCallbacksIS1N_NS1S_17LinearCombinationISJ_fSJ_fLNS_15FloatRoundStyleE2EEES1O_S1R_JEEENS4_5SM1004TMEM4LOAD26SM100_TMEM_LOAD_32dp32b64xENS4_13SM90_TMA_LOADES1F_NS4_39AutoVectorizingCopyWithAssumedAlignmentILi128EEENS4_14SM90_TMA_STOREES1F_S24_S24_EEEvvEEEEvNT_6ParamsE,@"STO_CUDA_ENTRY STV_DEFAULT"
_ZN7cutlass13device_kernelINS_4gemm6kernel13GemmUniversalIN4cute5tupleIJiiiiEEENS1_10collective13CollectiveMmaINS1_35MainloopSm100TmaUmmaWarpSpecializedILi5ELi2ELi4ENS5_IJNS4_1CILi2EEESB_NSA_ILi1EEEEEEEENS5_IJNSA_ILi256EEENSA_ILi128EEENSA_ILi64EEEEEENS_12float_e4m3_tENS5_IJlSC_lEEESJ_SK_NS4_8TiledMMAINS4_8MMA_AtomIJNS4_10MMA_TraitsINS4_25SM100_MMA_F8F6F4_2x1SM_SSEJSJ_SJ_fSF_SG_NS4_17integral_constantINS4_4UMMA5MajorELSR_0EEESS_NSP_INSQ_7ScaleInELST_0EEESU_EEEEEENS4_6LayoutINS5_IJSC_SC_SC_EEENS5_IJNSA_ILi0EEESZ_SZ_EEEEENS5_IJNS4_10UnderscoreES12_S12_EEEEENS4_28SM100_TMA_2SM_LOAD_MULTICASTENS4_14ComposedLayoutINS4_7SwizzleILi2ELi4ELi3EEENS4_18smem_ptr_flag_bitsILi8EEENSX_INS5_IJNSA_ILi8EEESH_EEENS5_IJSH_SC_EEEEEEEvNS4_8identityENS4_18SM100_TMA_2SM_LOADES1F_vS1G_EENS_8epilogue10collective18CollectiveEpilogueINS1J_23Sm100TmaWarpSpecializedILi2ELi2ELi64ELb0ELb0EEEJNS5_IJSG_SG_SH_EEENS5_IJNSX_ISG_SC_EENSX_ISH_SC_EEEEESJ_SK_SJ_SK_NS1J_6fusion15FusionCallbacksIS1N_NS1S_17LinearCombinationISJ_fSJ_fLNS_15FloatRoundStyleE2EEES1O_S1R_JEEENS4_5SM1004TMEM4LOAD26SM100_TMEM_LOAD_32dp32b64xENS4_13SM90_TMA_LOADES1F_NS4_39AutoVectorizingCopyWithAssumedAlignmentILi128EEENS4_14SM90_TMA_STOREES1F_S24_S24_EEEvvEEEEvNT_6ParamsE:
[----:B------:R-:W1:Y:S01]  /*0000*/  LDC R1, c[0x0][0x37c] ;  /* 0x0000df00ff017b82 */ /* 0x000e620000000800 */
[----:B------:R-:W2:Y:S01]  /*0010*/  S2R R170, SR_TID.X ;  /* 0x0000000000aa7919 */ /* 0x000ea20000002100 */
[----:B------:R-:W3:Y:S06]  /*0020*/  LDCU.64 UR8, c[0x0][0x890] ;  /* 0x00011200ff0877ac */ /* 0x000eec0008000a00 */
[----:B------:R-:W4:Y:S01]  /*0030*/  S2UR UR48, SR_CgaCtaId ;  /* 0x00000000003079c3 */ /* 0x000f220000008800 */
[----:B------:R-:W-:Y:S02]  /*0040*/  PRMT R158, RZ, 0x7610, R158 ;  /* 0x00007610ff9e7816 */ /* 0x000fe4000000009e */
[----:B------:R-:W-:Y:S01]  /*0050*/  ELECT P1, URZ, PT ;  /* 0x0000000000ff782f */ /* 0x000fe20003820000 */
[----:B---3--:R-:W-:-:S04]  /*0060*/  UISETP.NE.U32.AND UP0, UPT, UR8, URZ, UPT ;  /* 0x000000ff0800728c */ /* 0x008fc8000bf05070 */
[----:B------:R-:W-:Y:S02]  /*0070*/  UISETP.NE.AND.EX UP0, UPT, UR9, URZ, UPT, UP0 ;  /* 0x000000ff0900728c */ /* 0x000fe4000bf05300 */
[----:B----4-:R-:W-:Y:S02]  /*0080*/  ULOP3.LUT UR33, UR48, 0x1, URZ, 0xc0, !UPT ;  /* 0x0000000130217892 */ /* 0x010fe4000f8ec0ff */
[----:B------:R-:W-:Y:S01]  /*0090*/  ULOP3.LUT UR34, UR48, 0x1, URZ, 0x3c, !UPT ;  /* 0x0000000130227892 */ /* 0x000fe2000f8e3cff */
[----:B--2---:R-:W-:-:S05]  /*00a0*/  SHF.R.U32.HI R159, RZ, 0x5, R170 ;  /* 0x00000005ff9f7819 */ /* 0x004fca00000116aa */
[----:B------:R-:W2:Y:S02]  /*00b0*/  SHFL.IDX PT, R0, R159, RZ, 0x1f ;  /* 0x00001fff9f007589 */ /* 0x000ea400000e0000 */
[----:B--2---:R-:W-:Y:S01]  /*00c0*/  R2UR UR13, R0 ;  /* 0x00000000000d72ca */ /* 0x004fe200000e0000 */
[----:B-1----:R-:W-:-:S14]  /*00d0*/  BRA.U UP0, `(.L_x_0) ;  /* 0x0000000100307547 */ /* 0x002fdc000b800000 */
[----:B------:R-:W1:Y:S02]  /*00e0*/  LDCU.64 UR4, c[0x0][0x888] ;  /* 0x00011100ff0477ac */ /* 0x000e640008000a00 */
[----:B-1----:R-:W-:-:S04]  /*00f0*/  UISETP.NE.U32.AND UP0, UPT, UR4, URZ, UPT ;  /* 0x000000ff0400728c */ /* 0x002fc8000bf05070 */
[----:B------:R-:W-:-:S09]  /*0100*/  UISETP.NE.AND.EX UP0, UPT, UR5, URZ, UPT, UP0 ;  /* 0x000000ff0500728c */ /* 0x000fd2000bf05300 */
[----:B------:R-:W-:Y:S05]  /*0110*/  BRA.U !UP0, `(.L_x_1) ;  /* 0x0000000108147547 */ /* 0x000fea000b800000 */
[----:B------:R-:W1:Y:S01]  /*0120*/  LDC.64 R2, c[0x0][0x888] ;  /* 0x00022200ff027b82 */ /* 0x000e620000000a00 */
[----:B------:R-:W1:Y:S02]  /*0130*/  LDCU.64 UR4, c[0x0][0x358] ;  /* 0x00006b00ff0477ac */ /* 0x000e640008000a00 */
[----:B-1----:R1:W5:Y:S01]  /*0140*/  LDG.E R73, desc[UR4][R2.64] ;  /* 0x0000000402497981 */ /* 0x002362000c1e1900 */
[----:B------:R-:W-:Y:S01]  /*0150*/  HFMA2 R158, -RZ, RZ, 0, 5.9604644775390625e-08 ;  /* 0x00000001ff9e7431 */ /* 0x000fe200000001ff */
[----:B------:R-:W-:Y:S05]  /*0160*/  BRA `(.L_x_0) ;  /* 0x00000000000c7947 */ /* 0x000fea0003800000 */
.L_x_1:
[----:B------:R-:W1:Y:S01]  /*0170*/  LDCU UR4, c[0x0][0x880] ;  /* 0x00011000ff0477ac */ /* 0x000e620008000800 */
[----:B------:R-:W-:Y:S01]  /*0180*/  HFMA2 R158, -RZ, RZ, 0, 5.9604644775390625e-08 ;  /* 0x00000001ff9e7431 */ /* 0x000fe200000001ff */
[----:B-1----:R-:W-:-:S07]  /*0190*/  MOV R73, UR4 ;  /* 0x0000000400497c02 */ /* 0x002fce0008000f00 */
.L_x_0:
[----:B------:R-:W2:Y:S02]  /*01a0*/  LDCU.64 UR4, c[0x0][0x8b0] ;  /* 0x00011600ff0477ac */ /* 0x000ea40008000a00 */
[----:B--2---:R-:W-:-:S04]  /*01b0*/  UISETP.NE.U32.AND UP0, UPT, UR4, URZ, UPT ;  /* 0x000000ff0400728c */ /* 0x004fc8000bf05070 */
[----:B------:R-:W-:-:S09]  /*01c0*/  UISETP.NE.AND.EX UP0, UPT, UR5, URZ, UPT, UP0 ;  /* 0x000000ff0500728c */ /* 0x000fd2000bf05300 */
[----:B------:R-:W-:Y:S05]  /*01d0*/  BRA.U UP0, `(.L_x_2) ;  /* 0x0000000100287547 */ /* 0x000fea000b800000 */
[----:B------:R-:W2:Y:S02]  /*01e0*/  LDCU.64 UR4, c[0x0][0x8a8] ;  /* 0x00011500ff0477ac */ /* 0x000ea40008000a00 */
[----:B--2---:R-:W-:-:S04]  /*01f0*/  UISETP.NE.U32.AND UP0, UPT, UR4, URZ, UPT ;  /* 0x000000ff0400728c */ /* 0x004fc8000bf05070 */
[----:B------:R-:W-:-:S09]  /*0200*/  UISETP.NE.AND.EX UP0, UPT, UR5, URZ, UPT, UP0 ;  /* 0x000000ff0500728c */ /* 0x000fd2000bf05300 */
[----:B------:R-:W-:Y:S05]  /*0210*/  BRA.U !UP0, `(.L_x_3) ;  /* 0x0000000108107547 */ /* 0x000fea000b800000 */
[----:B------:R-:W2:Y:S01]  /*0220*/  LDC.64 R70, c[0x0][0x8a8] ;  /* 0x00022a00ff467b82 */ /* 0x000ea20000000a00 */
[----:B------:R-:W2:Y:S02]  /*0230*/  LDCU.64 UR4, c[0x0][0x358] ;  /* 0x00006b00ff0477ac */ /* 0x000ea40008000a00 */
[----:B--2---:R2:W5:Y:S01]  /*0240*/  LDG.E R70, desc[UR4][R70.64] ;  /* 0x0000000446467981 */ /* 0x004562000c1e1900 */
[----:B------:R-:W-:Y:S05]  /*0250*/  BRA `(.L_x_2) ;  /* 0x0000000000087947 */ /* 0x000fea0003800000 */
.L_x_3:
[----:B------:R-:W2:Y:S02]  /*0260*/  LDCU UR4, c[0x0][0x8a0] ;  /* 0x00011400ff0477ac */ /* 0x000ea40008000800 */
[----:B--2---:R-:W-:Y:S02]  /*0270*/  MOV R70, UR4 ;  /* 0x0000000400467c02 */ /* 0x004fe40008000f00 */
.L_x_2:
[----:B------:R-:W-:Y:S01]  /*0280*/  IMAD.U32 R0, RZ, RZ, UR13 ;  /* 0x0000000dff007e24 */ /* 0x000fe2000f8e00ff */
[----:B------:R-:W-:Y:S04]  /*0290*/  BSSY.RECONVERGENT B0, `(.L_x_4) ;  /* 0x000000c000007945 */ /* 0x000fe80003800200 */
[C---:B------:R-:W-:Y:S02]  /*02a0*/  ISETP.NE.OR P2, PT, R0.reuse, 0x1, !P1 ;  /* 0x000000010000780c */ /* 0x040fe40004f45670 */
[----:B------:R-:W-:-:S11]  /*02b0*/  ISETP.NE.OR P0, PT, R0, 0x3, !P1 ;  /* 0x000000030000780c */ /* 0x000fd60004f05670 */
[----:B------:R-:W-:Y:S05]  /*02c0*/  @P2 BRA `(.L_x_5) ;  /* 0x0000000000202947 */ /* 0x000fea0003800000 */
[----:B------:R-:W3:Y:S02]  /*02d0*/  LDCU.64 UR4, c[0x0][0x348] ;  /* 0x00006900ff0477ac */ /* 0x000ee40008000a00 */
[----:B---3--:R-:W-:Y:S02]  /*02e0*/  UIADD3 UR6, UP1, UPT, UR4, 0x80, URZ ;  /* 0x0000008004067890 */ /* 0x008fe4000ff3e0ff */
[----:B------:R-:W-:Y:S02]  /*02f0*/  UIADD3 UR4, UP0, UPT, UR4, 0x180, URZ ;  /* 0x0000018004047890 */ /* 0x000fe4000ff1e0ff */
[----:B------:R-:W-:Y:S02]  /*0300*/  UIADD3.X UR7, UPT, UPT, URZ, UR5, URZ, UP1, !UPT ;  /* 0x00000005ff077290 */ /* 0x000fe40008ffe4ff */
[----:B------:R-:W-:-:S07]  /*0310*/  UIADD3.X UR5, UPT, UPT, URZ, UR5, URZ, UP0, !UPT ;  /* 0x00000005ff057290 */ /* 0x000fce00087fe4ff */
[----:B------:R3:W-:Y:S02]  /*0320*/  UTMACCTL.PF [UR6] ;  /* 0x00000000060079b9 */ /* 0x0007e40008040000 */
[----:B------:R3:W-:Y:S02]  /*0330*/  UTMACCTL.PF [UR4] ;  /* 0x00000000040079b9 */ /* 0x0007e40008040000 */
[----:B---3--:R-:W-:Y:S01]  /*0340*/  NOP ;  /* 0x0000000000007918 */ /* 0x008fe20000000000 */
.L_x_5:
[----:B------:R-:W-:Y:S05]  /*0350*/  BSYNC.RECONVERGENT B0 ;  /* 0x0000000000007941 */ /* 0x000fea0003800200 */
.L_x_4:
[----:B------:R-:W-:Y:S04]  /*0360*/  BSSY.RECONVERGENT B0, `(.L_x_6) ;  /* 0x000000a000007945 */ /* 0x000fe80003800200 */
        /* <DEDUP_REMOVED lines=9> */
.L_x_7:
[----:B------:R-:W-:Y:S05]  /*0400*/  BSYNC.RECONVERGENT B0 ;  /* 0x0000000000007941 */ /* 0x000fea0003800200 */
.L_x_6:
[----:B------:R-:W3:Y:S01]  /*0410*/  LDCU.64 UR4, c[0x0][0x888] ;  /* 0x00011100ff0477ac */ /* 0x000ee20008000a00 */
[----:B------:R-:W-:Y:S02]  /*0420*/  UISETP.EQ.U32.AND UP1, UPT, UR8, URZ, UPT ;  /* 0x000000ff0800728c */ /* 0x000fe4000bf22070 */
[----:B------:R-:W-:Y:S02]  /*0430*/  UPLOP3.LUT UP3, UPT, UPT, UPT, UPT, 0x80, 0x8 ;  /* 0x000000000008789c */ /* 0x000fe40003f6f070 */
[----:B---3--:R-:W-:-:S04]  /*0440*/  UISETP.NE.U32.AND UP0, UPT, UR4, URZ, UPT ;  /* 0x000000ff0400728c */ /* 0x008fc8000bf05070 */
[----:B------:R-:W-:-:S04]  /*0450*/  UISETP.NE.AND.EX UP0, UPT, UR5, URZ, UPT, UP0 ;  /* 0x000000ff0500728c */ /* 0x000fc8000bf05300 */
[----:B------:R-:W-:-:S04]  /*0460*/  UISETP.EQ.OR.EX UP2, UPT, UR9, URZ, !UP0, UP1 ;  /* 0x000000ff0900728c */ /* 0x000fc8000c742710 */
[----:B------:R-:W-:-:S06]  /*0470*/  UP2UR UR4, UPR, URZ, 0x4 ;  /* 0x00000004ff047883 */ /* 0x000fcc0008000000 */
[----:B------:R-:W-:Y:S01]  /*0480*/  MOV R160, UR4 ;  /* 0x0000000400a07c02 */ /* 0x000fe20008000f00 */
[----:B------:R-:W-:Y:S06]  /*0490*/  BRA.U !UP2, `(.L_x_8) ;  /* 0x000000010a207547 */ /* 0x000fec000b800000 */
[----:B------:R-:W-:Y:S01]  /*04a0*/  UISETP.NE.U32.AND UP1, UPT, UR8, URZ, UPT ;  /* 0x000000ff0800728c */ /* 0x000fe2000bf25070 */
[----:B-----5:R-:W-:Y:S01]  /*04b0*/  FSETP.NEU.AND P0, PT, R73, RZ, PT ;  /* 0x000000ff4900720b */ /* 0x020fe20003f0d000 */
[----:B------:R-:W-:Y:S02]  /*04c0*/  USEL UR4, URZ, 0xffffffff, UP0 ;  /* 0xffffffffff047887 */ /* 0x000fe40008000000 */
[----:B------:R-:W-:-:S10]  /*04d0*/  UISETP.NE.AND.EX UP1, UPT, UR9, URZ, UPT, UP1 ;  /* 0x000000ff0900728c */ /* 0x000fd4000bf25310 */
[----:B------:R-:W-:Y:S01]  /*04e0*/  VOTEU.ANY UP0, P0 ;  /* 0x0000000000ff7886 */ /* 0x000fe20000000100 */
[----:B------:R-:W-:-:S04]  /*04f0*/  @!UP1 USEL UR4, URZ, 0xffffffff, UP0 ;  /* 0xffffffffff049887 */ /* 0x000fc80008000000 */
[----:B------:R-:W-:-:S04]  /*0500*/  ULOP3.LUT UR4, UR4, 0x1, URZ, 0xc0, !UPT ;  /* 0x0000000104047892 */ /* 0x000fc8000f8ec0ff */
[----:B------:R-:W-:-:S11]  /*0510*/  UISETP.NE.U32.AND UP3, UPT, UR4, 0x1, UPT ;  /* 0x000000010400788c */ /* 0x000fd6000bf65070 */
.L_x_8:
[----:B------:R-:W3:Y:S01]  /*0520*/  SHFL.IDX PT, R0, R159, RZ, 0x1f ;  /* 0x00001fff9f007589 */ /* 0x000ee200000e0000 */
[----:B------:R-:W-:-:S04]  /*0530*/  UISETP.NE.AND UP0, UPT, UR13, 0x2, UPT ;  /* 0x000000020d00788c */ /* 0x000fc8000bf05270 */
[----:B------:R-:W-:Y:S02]  /*0540*/  UISETP.EQ.AND UP1, UPT, UR33, URZ, !UP0 ;  /* 0x000000ff2100728c */ /* 0x000fe4000c722270 */
[----:B------:R-:W-:-:S04]  /*0550*/  USEL UR43, URZ, 0x1, UP0 ;  /* 0x00000001ff2b7887 */ /* 0x000fc80008000000 */
[----:B------:R-:W-:Y:S02]  /*0560*/  PLOP3.LUT P3, PT, P1, PT, UP1, 0x80, 0x8 ;  /* 0x000000000008781c */ /* 0x000fe40000f6f018 */
[----:B---3--:R-:W-:-:S13]  /*0570*/  ISETP.NE.AND P0, PT, R0, RZ, PT ;  /* 0x000000ff0000720c */ /* 0x008fda0003f05270 */
[----:B------:R-:W-:Y:S05]  /*0580*/  @P0 BRA `(.L_x_9) ;  /* 0x00000000005c0947 */ /* 0x000fea0003800000 */
[----:B------:R-:W-:Y:S01]  /*0590*/  UMOV UR4, 0x400 ;  /* 0x0000040000047882 */ /* 0x000fe20000000000 */
[----:B------:R-:W-:Y:S01]  /*05a0*/  UMOV UR8, 0x1 ;  /* 0x0000000100087882 */ /* 0x000fe20000000000 */
[----:B------:R-:W-:Y:S01]  /*05b0*/  UMOV UR6, 0x2 ;  /* 0x0000000200067882 */ /* 0x000fe20000000000 */
[----:B------:R-:W-:Y:S02]  /*05c0*/  ULEA UR4, UR48, UR4, 0x18 ;  /* 0x0000000430047291 */ /* 0x000fe4000f8ec0ff */
[----:B------:R-:W-:-:S04]  /*05d0*/  UIADD3 UR8, UPT, UPT, -UR8, 0x100000, URZ ;  /* 0x0010000008087890 */ /* 0x000fc8000fffe1ff */
[----:B------:R-:W-:Y:S02]  /*05e0*/  USHF.L.U32 UR9, UR8, 0xb, URZ ;  /* 0x0000000b08097899 */ /* 0x000fe400080006ff */
[----:B------:R-:W-:Y:S02]  /*05f0*/  USHF.L.U32 UR8, UR8, 0x1, URZ ;  /* 0x0000000108087899 */ /* 0x000fe400080006ff */
[----:B------:R-:W-:-:S04]  /*0600*/  UIADD3 UR6, UPT, UPT, -UR6, 0x100000, URZ ;  /* 0x0010000006067890 */ /* 0x000fc8000fffe1ff */
[----:B------:R-:W-:Y:S02]  /*0610*/  USHF.L.U32 UR7, UR6, 0xb, URZ ;  /* 0x0000000b06077899 */ /* 0x000fe400080006ff */
[----:B------:R-:W-:Y:S01]  /*0620*/  USHF.L.U32 UR6, UR6, 0x1, URZ ;  /* 0x0000000106067899 */ /* 0x000fe200080006ff */
[----:B------:R-:W-:Y:S01]  /*0630*/  ELECT P0, URZ, PT ;  /* 0x0000000000ff782f */ /* 0x000fe20003800000 */
[----:B------:R-:W3:Y:S02]  /*0640*/  FENCE.VIEW.ASYNC.S ;  /* 0x00000000000073c6 */ /* 0x000ee40000000000 */
[----:B---3--:R3:W4:Y:S08]  /*0650*/  SYNCS.EXCH.64 URZ, [UR4], UR8 ;  /* 0x0000000804ff75b2 */ /* 0x0087300008000100 */
[----:B------:R3:W1:Y:S01]  /*0660*/  SYNCS.EXCH.64 URZ, [UR4+0x28], UR6 ;  /* 0x0000280604ff75b2 */ /* 0x0006620008000100 */
        /* <DEDUP_REMOVED lines=8> */
[----:B------:R-:W-:Y:S01]  /*06f0*/  NOP ;  /* 0x0000000000007918 */ /* 0x000fe20000000000 */
.L_x_9:
[----:B------:R-:W2:Y:S01]  /*0700*/  SHFL.IDX PT, R0, R159, RZ, 0x1f ;  /* 0x00001fff9f007589 */ /* 0x000ea200000e0000 */
[----:B------:R-:W-:Y:S01]  /*0710*/  NOP ;  /* 0x0000000000007918 */ /* 0x000fe20000000000 */
[----:B--2---:R-:W-:-:S13]  /*0720*/  ISETP.NE.AND P0, PT, R0, 0x1, PT ;  /* 0x000000010000780c */ /* 0x004fda0003f05270 */
[----:B------:R-:W-:Y:S05]  /*0730*/  @P0 BRA `(.L_x_10) ;  /* 0x0000000000440947 */ /* 0x000fea0003800000 */
[----:B---3--:R-:W-:Y:S01]  /*0740*/  UMOV UR4, 0x400 ;  /* 0x0000040000047882 */ /* 0x008fe20000000000 */
        /* <DEDUP_REMOVED lines=10> */
[----:B------:R-:W2:Y:S02]  /*07f0*/  FENCE.VIEW.ASYNC.S ;  /* 0x00000000000073c6 */ /* 0x000ea40000000000 */
[----:B--2---:R2:W3:Y:S08]  /*0800*/  SYNCS.EXCH.64 URZ, [UR4+0x50], UR8 ;  /* 0x0000500804ff75b2 */ /* 0x0044f00008000100 */
[----:B------:R2:W1:Y:S01]  /*0810*/  SYNCS.EXCH.64 URZ, [UR4+0x60], UR6 ;  /* 0x0000600604ff75b2 */ /* 0x0004620008000100 */
[----:B------:R2:W1:Y:S01]  /*0820*/  SYNCS.EXCH.64 URZ, [UR4+0x58], UR8 ;  /* 0x0000580804ff75b2 */ /* 0x0004620008000100 */
[----:B------:R2:W1:Y:S01]  /*0830*/  SYNCS.EXCH.64 URZ, [UR4+0x68], UR6 ;  /* 0x0000680604ff75b2 */ /* 0x0004620008000100 */
[----:B------:R-:W-:Y:S01]  /*0840*/  NOP ;  /* 0x0000000000007918 */ /* 0x000fe20000000000 */
.L_x_10:
[----:B------:R-:W4:Y:S01]  /*0850*/  SHFL.IDX PT, R0, R159, RZ, 0x1f ;  /* 0x00001fff9f007589 */ /* 0x000f2200000e0000 */
[----:B------:R-:W-:Y:S01]  /*0860*/  NOP ;  /* 0x0000000000007918 */ /* 0x000fe20000000000 */
[----:B----4-:R-:W-:-:S13]  /*0870*/  ISETP.NE.AND P0, PT, R0, 0x3, PT ;  /* 0x000000030000780c */ /* 0x010fda0003f05270 */
[----:B------:R-:W-:Y:S05]  /*0880*/  @P0 BRA `(.L_x_11) ;  /* 0x00000000002c0947 */ /* 0x000fea0003800000 */
[----:B--23--:R-:W-:Y:S01]  /*0890*/  UMOV UR6, 0x400 ;  /* 0x0000040000067882 */ /* 0x00cfe20000000000 */
[----:B------:R-:W-:Y:S01]  /*08a0*/  UMOV UR4, 0x20 ;  /* 0x0000002000047882 */ /* 0x000fe20000000000 */
[----:B------:R-:W-:Y:S02]  /*08b0*/  ULEA UR6, UR48, UR6, 0x18 ;  /* 0x0000000630067291 */ /* 0x000fe4000f8ec0ff */
[----:B------:R-:W-:-:S04]  /*08c0*/  UIADD3 UR4, UPT, UPT, -UR4, 0x100000, URZ ;  /* 0x0010000004047890 */ /* 0x000fc8000fffe1ff */
[----:B------:R-:W-:Y:S02]  /*08d0*/  USHF.L.U32 UR5, UR4, 0xb, URZ ;  /* 0x0000000b04057899 */ /* 0x000fe400080006ff */
[----:B------:R-:W-:Y:S01]  /*08e0*/  USHF.L.U32 UR4, UR4, 0x1, URZ ;  /* 0x0000000104047899 */ /* 0x000fe200080006ff */
[----:B------:R-:W-:Y:S01]  /*08f0*/  ELECT P0, URZ, PT ;  /* 0x0000000000ff782f */ /* 0x000fe20003800000 */
[----:B------:R-:W2:Y:S10]  /*0900*/  FENCE.VIEW.ASYNC.S ;  /* 0x00000000000073c6 */ /* 0x000eb40000000000 */
[----:B--2---:R4:W2:Y:S01]  /*0910*/  SYNCS.EXCH.64 URZ, [UR6+0x70], UR4 ;  /* 0x0000700406ff75b2 */ /* 0x0048a20008000100 */
[----:B------:R4:W3:Y:S02]  /*0920*/  SYNCS.EXCH.64 URZ, [UR6+0x78], UR4 ;  /* 0x0000780406ff75b2 */ /* 0x0008e40008000100 */
[----:B----4-:R-:W-:Y:S01]  /*0930*/  NOP ;  /* 0x0000000000007918 */ /* 0x010fe20000000000 */
.L_x_11:
[----:B------:R-:W4:Y:S01]  /*0940*/  SHFL.IDX PT, R0, R159, RZ, 0x1f ;  /* 0x00001fff9f007589 */ /* 0x000f2200000e0000 */
[----:B------:R-:W-:Y:S01]  /*0950*/  NOP ;  /* 0x0000000000007918 */ /* 0x000fe20000000000 */
[----:B----4-:R-:W-:-:S13]  /*0960*/  ISETP.NE.AND P0, PT, R0, 0x4, PT ;  /* 0x000000040000780c */ /* 0x010fda0003f05270 */
[----:B------:R-:W-:Y:S05]  /*0970*/  @P0 BRA `(.L_x_12) ;  /* 0x0000000000480947 */ /* 0x000fea0003800000 */
[----:B--23--:R-:W-:Y:S01]  /*0980*/  UMOV UR4, 0x3a0 ;  /* 0x000003a000047882 */ /* 0x00cfe20000000000 */
[----:B------:R-:W-:Y:S01]  /*0990*/  UMOV UR6, 0x400 ;  /* 0x0000040000067882 */ /* 0x000fe20000000000 */
[----:B------:R-:W-:Y:S01]  /*09a0*/  USEL UR4, UR4, 0x320, UP3 ;  /* 0x0000032004047887 */ /* 0x000fe20009800000 */
        /* <DEDUP_REMOVED lines=10> */
[----:B--2---:R4:W2:Y:S08]  /*0a50*/  SYNCS.EXCH.64 URZ, [UR6+0x80], UR8 ;  /* 0x0000800806ff75b2 */ /* 0x0048b00008000100 */
[----:B------:R4:W3:Y:S01]  /*0a60*/  SYNCS.EXCH.64 URZ, [UR6+0x90], UR4 ;  /* 0x0000900406ff75b2 */ /* 0x0008e20008000100 */
[----:B------:R4:W1:Y:S01]  /*0a70*/  SYNCS.EXCH.64 URZ, [UR6+0x88], UR8 ;  /* 0x0000880806ff75b2 */ /* 0x0008620008000100 */
[----:B------:R4:W1:Y:S02]  /*0a80*/  SYNCS.EXCH.64 URZ, [UR6+0x98], UR4 ;  /* 0x0000980406ff75b2 */ /* 0x0008640008000100 */
[----:B----4-:R-:W-:Y:S01]  /*0a90*/  NOP ;  /* 0x0000000000007918 */ /* 0x010fe20000000000 */
.L_x_12:
[----:B------:R-:W4:Y:S01]  /*0aa0*/  SHFL.IDX PT, R0, R159, RZ, 0x1f ;  /* 0x00001fff9f007589 */ /* 0x000f2200000e0000 */
[----:B------:R-:W-:Y:S01]  /*0ab0*/  NOP ;  /* 0x0000000000007918 */ /* 0x000fe20000000000 */
[----:B----4-:R-:W-:-:S13]  /*0ac0*/  ISETP.NE.AND P0, PT, R0, 0x5, PT ;  /* 0x000000050000780c */ /* 0x010fda0003f05270 */
[----:B------:R-:W-:Y:S05]  /*0ad0*/  @P0 BRA `(.L_x_13) ;  /* 0x0000000000540947 */ /* 0x000fea0003800000 */
[----:B--23--:R-:W-:Y:S01]  /*0ae0*/  UMOV UR4, 0x400 ;  /* 0x0000040000047882 */ /* 0x00cfe20000000000 */
        /* <DEDUP_REMOVED lines=14> */
[----:B------:R4:W1:Y:S01]  /*0bd0*/  SYNCS.EXCH.64 URZ, [UR4+0xc8], UR8 ;  /* 0x0000c80804ff75b2 */ /* 0x0008620008000100 */
[----:B------:R4:W1:Y:S01]  /*0be0*/  SYNCS.EXCH.64 URZ, [UR4+0xb0], UR6 ;  /* 0x0000b00604ff75b2 */ /* 0x0008620008000100 */
[----:B------:R4:W1:Y:S01]  /*0bf0*/  SYNCS.EXCH.64 URZ, [UR4+0xd0], UR8 ;  /* 0x0000d00804ff75b2 */ /* 0x0008620008000100 */
[----:B------:R4:W1:Y:S01]  /*0c00*/  SYNCS.EXCH.64 URZ, [UR4+0xb8], UR6 ;  /* 0x0000b80604ff75b2 */ /* 0x0008620008000100 */
[----:B------:R4:W1:Y:S02]  /*0c10*/  SYNCS.EXCH.64 URZ, [UR4+0xd8], UR8 ;  /* 0x0000d80804ff75b2 */ /* 0x0008640008000100 */
[----:B----4-:R-:W-:Y:S01]  /*0c20*/  NOP ;  /* 0x0000000000007918 */ /* 0x010fe20000000000 */
.L_x_13:
[----:B------:R-:W4:Y:S01]  /*0c30*/  SHFL.IDX PT, R0, R159, RZ, 0x1f ;  /* 0x00001fff9f007589 */ /* 0x000f2200000e0000 */
[----:B------:R-:W-:Y:S01]  /*0c40*/  ISETP.NE.OR P1, PT, RZ, UR13, !P1 ;  /* 0x0000000dff007c0c */ /* 0x000fe2000cf25670 */
        /* <DEDUP_REMOVED lines=12> */
[----:B------:R4:W3:Y:S01]  /*0d10*/  SYNCS.EXCH.64 URZ, [UR4+0xf0], UR6 ;  /* 0x0000f00604ff75b2 */ /* 0x0008e20008000100 */
[----:B------:R4:W1:Y:S01]  /*0d20*/  SYNCS.EXCH.64 URZ, [UR4+0xe8], UR6 ;  /* 0x0000e80604ff75b2 */ /* 0x0008620008000100 */
[----:B------:R4:W1:Y:S02]  /*0d30*/  SYNCS.EXCH.64 URZ, [UR4+0xf8], UR6 ;  /* 0x0000f80604ff75b2 */ /* 0x0008640008000100 */
[----:B----4-:R-:W-:Y:S01]  /*0d40*/  NOP ;  /* 0x0000000000007918 */ /* 0x010fe20000000000 */
.L_x_14:
[----:B------:R-:W-:Y:S01]  /*0d50*/  VOTEU.ALL UP0, P1 ;  /* 0x0000000000ff7886 */ /* 0x000fe20000800000 */
[----:B--23--:R-:W-:Y:S01]  /*0d60*/  UMOV UR4, 0x20 ;  /* 0x0000002000047882 */ /* 0x00cfe20000000000 */
[----:B------:R-:W2:Y:S01]  /*0d70*/  LDCU UR7, c[0x0][0x36c] ;  /* 0x00006d80ff0777ac */ /* 0x000ea20008000800 */
[----:B------:R-:W-:Y:S01]  /*0d80*/  NOP ;  /* 0x0000000000007918 */ /* 0x000fe20000000000 */
[----:B------:R-:W-:Y:S01]  /*0d90*/  LOP3.LUT R0, R170, 0x1f, RZ, 0xc0, !PT ;  /* 0x0000001faa007812 */ /* 0x000fe200078ec0ff */
[----:B------:R-:W-:Y:S01]  /*0da0*/  @!UP0 UMOV UR6, 0x400 ;  /* 0x0000040000068882 */ /* 0x000fe20000000000 */
[----:B------:R-:W-:-:S04]  /*0db0*/  @!UP0 UIADD3 UR4, UPT, UPT, -UR4, 0x100000, URZ ;  /* 0x0010000004048890 */ /* 0x000fc8000fffe1ff */
[----:B------:R-:W-:Y:S02]  /*0dc0*/  @!UP0 USHF.L.U32 UR5, UR4, 0xb, URZ ;  /* 0x0000000b04058899 */ /* 0x000fe400080006ff */
[----:B------:R-:W-:Y:S02]  /*0dd0*/  @!UP0 USHF.L.U32 UR4, UR4, 0x1, URZ ;  /* 0x0000000104048899 */ /* 0x000fe400080006ff */
[----:B------:R-:W-:Y:S01]  /*0de0*/  @!UP0 ULEA UR6, UR48, UR6, 0x18 ;  /* 0x0000000630068291 */ /* 0x000fe2000f8ec0ff */
[----:B------:R-:W-:Y:S01]  /*0df0*/  VOTEU.ALL UP0, P1 ;  /* 0x0000000000ff7886 */ /* 0x000fe20000800000 */
[----:B------:R-:W-:Y:S02]  /*0e00*/  UISETP.NE.AND UP4, UPT, UR13, URZ, UPT ;  /* 0x000000ff0d00728c */ /* 0x000fe4000bf85270 */
[----:B--2---:R-:W-:Y:S01]  /*0e10*/  UISETP.EQ.U32.AND UP5, UPT, UR7, 0x1, UPT ;  /* 0x000000010700788c */ /* 0x004fe2000bfa2070 */
[----:B------:R-:W2:Y:S07]  /*0e20*/  FENCE.VIEW.ASYNC.S ;  /* 0x00000000000073c6 */ /* 0x000eae0000000000 */
[----:B--2---:R2:W3:Y:S01]  /*0e30*/  @!UP0 SYNCS.EXCH.64 URZ, [UR6+0x100], UR4 ;  /* 0x0001000406ff85b2 */ /* 0x0044e20008000100 */
[----:B------:R-:W-:Y:S05]  /*0e40*/  BRA.U !UP5, `(.L_x_15) ;  /* 0x000000010d087547 */ /* 0x000fea000b800000 */
[----:B-1-3--:R-:W-:Y:S01]  /*0e50*/  UCGABAR_ARV ;  /* 0x00000000000079c7 */ /* 0x00afe20008000000 */
[----:B------:R-:W-:Y:S05]  /*0e60*/  BRA `(.L_x_16) ;  /* 0x0000000000047947 */ /* 0x000fea0003800000 */
.L_x_15:
[----:B-1-3--:R-:W-:Y:S01]  /*0e70*/  NOP ;  /* 0x0000000000007918 */ /* 0x00afe20000000000 */
.L_x_16:
[----:B------:R-:W1:Y:S01]  /*0e80*/  S2UR UR21, SR_CTAID.X ;  /* 0x00000000001579c3 */ /* 0x000e620000002500 */
[----:B------:R-:W-:-:S05]  /*0e90*/  CS2R.32 R3, SR_CgaSize ;  /* 0x0000000000037805 */ /* 0x000fca0000008a00 */
[----:B------:R-:W-:-:S05]  /*0ea0*/  IMAD R3, R3, -0xa0, RZ ;  /* 0xffffff6003037824 */ /* 0x000fca00078e02ff */
[----:B--2---:R-:W-:-:S14]  /*0eb0*/  R2UR UR5, R3 ;  /* 0x00000000030572ca */ /* 0x004fdc00000e0000 */
[----:B------:R-:W2:Y:S01]  /*0ec0*/  LDCU UR5, c[0x0][UR5+0x2b0] ;  /* 0x00005600050577ac */ /* 0x000ea20008000800 */
[----:B------:R-:W-:-:S05]  /*0ed0*/  CS2R.32 R3, SR_CgaSize ;  /* 0x0000000000037805 */ /* 0x000fca0000008a00 */
[----:B------:R-:W-:-:S05]  /*0ee0*/  IMAD R3, R3, -0xa0, RZ ;  /* 0xffffff6003037824 */ /* 0x000fca00078e02ff */
[----:B------:R-:W-:-:S14]  /*0ef0*/  R2UR UR4, R3 ;  /* 0x00000000030472ca */ /* 0x000fdc00000e0000 */
[----:B------:R-:W3:Y:S01]  /*0f00*/  LDCU UR4, c[0x0][UR4+0x2b4] ;  /* 0x00005680040477ac */ /* 0x000ee20008000800 */
[----:B------:R-:W4:Y:S01]  /*0f10*/  S2UR UR7, SR_CTAID.Y ;  /* 0x00000000000779c3 */ /* 0x000f220000002600 */
[----:B------:R-:W3:Y:S01]  /*0f20*/  LDCU UR18, c[0x0][0xb24] ;  /* 0x00016480ff1277ac */ /* 0x000ee20008000800 */
[----:B------:R-:W-:-:S05]  /*0f30*/  CS2R.32 R3, SR_CgaSize ;  /* 0x0000000000037805 */ /* 0x000fca0000008a00 */
[----:B------:R-:W-:-:S05]  /*0f40*/  IMAD R3, R3, -0xa0, RZ ;  /* 0xffffff6003037824 */ /* 0x000fca00078e02ff */
[----:B------:R-:W-:-:S14]  /*0f50*/  R2UR UR62, R3 ;  /* 0x00000000033e72ca */ /* 0x000fdc00000e0000 */
[----:B------:R-:W3:Y:S01]  /*0f60*/  LDCU UR62, c[0x0][UR62+0x2a0] ;  /* 0x000054003e3e77ac */ /* 0x000ee20008000800 */
[----:B------:R-:W1:Y:S01]  /*0f70*/  S2UR UR36, SR_CTAID.Z ;  /* 0x00000000002479c3 */ /* 0x000e620000002700 */
[----:B------:R-:W-:-:S05]  /*0f80*/  CS2R.32 R3, SR_CgaSize ;  /* 0x0000000000037805 */ /* 0x000fca0000008a00 */
[----:B------:R-:W-:-:S05]  /*0f90*/  IMAD R3, R3, -0xa0, RZ ;  /* 0xffffff6003037824 */ /* 0x000fca00078e02ff */
[----:B------:R-:W-:-:S14]  /*0fa0*/  R2UR UR59, R3 ;  /* 0x00000000033b72ca */ /* 0x000fdc00000e0000 */
[----:B------:R-:W3:Y:S01]  /*0fb0*/  LDCU UR59, c[0x0][UR59+0x2a4] ;  /* 0x000054803b3b77ac */ /* 0x000ee20008000800 */
[----:B------:R-:W-:Y:S02]  /*0fc0*/  UISETP.GT.U32.AND UP0, UPT, UR33, 0xffff, UPT ;  /* 0x0000ffff2100788c */ /* 0x000fe4000bf04070 */
[----:B------:R-:W-:Y:S01]  /*0fd0*/  USHF.L.U32 UR28, UR48, 0xb, URZ ;  /* 0x0000000b301c7899 */ /* 0x000fe200080006ff */
[----:B-1----:R-:W-:Y:S01]  /*0fe0*/  I2FP.F32.U32 R3, UR21 ;  /* 0x0000001500037c45 */ /* 0x002fe20008201000 */
[----:B------:R-:W-:Y:S01]  /*0ff0*/  UMOV UR29, 0x5 ;  /* 0x00000005001d7882 */ /* 0x000fe20000000000 */
[----:B------:R-:W1:Y:S03]  /*1000*/  LDCU UR42, c[0x0][0xb24] ;  /* 0x00016480ff2a77ac */ /* 0x000e660008000800 */
[----:B--2---:R-:W-:Y:S01]  /*1010*/  FMUL R3, R3, UR5 ;  /* 0x0000000503037c20 */ /* 0x004fe20008400000 */
[----:B------:R-:W-:Y:S01]  /*1020*/  USEL UR5, UR33, 0xffff, !UP0 ;  /* 0x0000ffff21057887 */ /* 0x000fe2000c000000 */
[----:B----4-:R-:W-:Y:S01]  /*1030*/  I2FP.F32.U32 R2, UR7 ;  /* 0x0000000700027c45 */ /* 0x010fe20008201000 */
[----:B------:R-:W2:Y:S03]  /*1040*/  LDCU UR23, c[0x0][0xb30] ;  /* 0x00016600ff1777ac */ /* 0x000ea60008000800 */
[----:B------:R-:W4:Y:S01]  /*1050*/  F2I.U32.TRUNC.NTZ R3, R3 ;  /* 0x0000000300037305 */ /* 0x000f22000020f000 */
[----:B---3--:R-:W-:Y:S01]  /*1060*/  FMUL R2, R2, UR4 ;  /* 0x0000000402027c20 */ /* 0x008fe20008400000 */
[----:B------:R-:W-:-:S02]  /*1070*/  ULOP3.LUT UR19, UR5, 0xffff, URZ, 0xc0, !UPT ;  /* 0x0000ffff05137892 */ /* 0x000fc4000f8ec0ff */
[----:B------:R-:W-:Y:S01]  /*1080*/  UISETP.GE.AND UP2, UPT, UR18, 0x1, UPT ;  /* 0x000000011200788c */ /* 0x000fe2000bf46270 */
[----:B------:R-:W-:-:S03]  /*1090*/  UMOV UR20, UR7 ;  /* 0x0000000700147c82 */ /* 0x000fc60008000000 */
[----:B------:R-:W3:Y:S01]  /*10a0*/  F2I.U32.TRUNC.NTZ R2, R2 ;  /* 0x0000000200027305 */ /* 0x000ee2000020f000 */
[----:B------:R-:W-:Y:S01]  /*10b0*/  UMOV UR16, UR21 ;  /* 0x0000001500107c82 */ /* 0x000fe20008000000 */
[----:B----4-:R-:W-:Y:S02]  /*10c0*/  R2UR UR4, R3 ;  /* 0x00000000030472ca */ /* 0x010fe400000e0000 */
[----:B------:R-:W-:Y:S02]  /*10d0*/  PRMT R3, RZ, 0x7610, R3 ;  /* 0x00007610ff037816 */ /* 0x000fe40000000003 */
[----:B---3--:R-:W-:Y:S02]  /*10e0*/  R2UR UR6, R2 ;  /* 0x00000000020672ca */ /* 0x008fe400000e0000 */
[----:B------:R-:W-:-:S07]  /*10f0*/  PRMT R2, RZ, 0x7610, R2 ;  /* 0x00007610ff027816 */ /* 0x000fce0000000002 */
[----:B------:R-:W-:-:S04]  /*1100*/  UIADD3 UR5, UPT, UPT, -UR4, URZ, URZ ;  /* 0x000000ff04057290 */ /* 0x000fc8000fffe1ff */
[----:B------:R-:W-:Y:S02]  /*1110*/  UIMAD UR62, UR62, UR5, UR21 ;  /* 0x000000053e3e72a4 */ /* 0x000fe4000f8e0215 */
[----:B------:R-:W-:-:S04]  /*1120*/  UIADD3 UR4, UPT, UPT, -UR6, URZ, URZ ;  /* 0x000000ff06047290 */ /* 0x000fc8000fffe1ff */
[----:B------:R-:W-:Y:S01]  /*1130*/  UIMAD UR59, UR59, UR4, UR7 ;  /* 0x000000043b3b72a4 */ /* 0x000fe2000f8e0207 */
[----:B-12---:R-:W-:Y:S11]  /*1140*/  BRA.U UP4, `(.L_x_17) ;  /* 0x00000001043c7547 */ /* 0x006ff6000b800000 */
[----:B------:R-:W-:Y:S02]  /*1150*/  UISETP.GT.U32.AND UP0, UPT, UR62, 0x1, UPT ;  /* 0x000000013e00788c */ /* 0x000fe4000bf04070 */
[----:B------:R-:W-:Y:S02]  /*1160*/  ULOP3.LUT UR4, UR62, 0xfffffffe, URZ, 0xc0, !UPT ;  /* 0xfffffffe3e047892 */ /* 0x000fe4000f8ec0ff */
[----:B------:R-:W-:Y:S02]  /*1170*/  UISETP.NE.AND UP1, UPT, UR59, URZ, UP0 ;  /* 0x000000ff3b00728c */ /* 0x000fe40008725270 */
[----:B------:R-:W-:Y:S02]  /*1180*/  UISETP.NE.AND UP0, UPT, UR59, 0x1, UP0 ;  /* 0x000000013b00788c */ /* 0x000fe40008705270 */
[----:B------:R-:W-:Y:S02]  /*1190*/  USEL UR7, URZ, 0x1, UP1 ;  /* 0x00000001ff077887 */ /* 0x000fe40008800000 */
[----:B------:R-:W-:-:S02]  /*11a0*/  USEL UR6, URZ, 0x4, UP0 ;  /* 0x00000004ff067887 */ /* 0x000fc40008000000 */
[----:B------:R-:W-:Y:S02]  /*11b0*/  USEL UR5, URZ, 0x2, UP1 ;  /* 0x00000002ff057887 */ /* 0x000fe40008800000 */
[----:B------:R-:W-:Y:S02]  /*11c0*/  ULEA UR4, UR59, UR4, 0x1 ;  /* 0x000000043b047291 */ /* 0x000fe4000f8e08ff */
[----:B------:R-:W-:Y:S02]  /*11d0*/  USEL UR8, URZ, 0x8, UP0 ;  /* 0x00000008ff087887 */ /* 0x000fe40008000000 */
[----:B------:R-:W-:-:S03]  /*11e0*/  UIADD3 UR5, UPT, UPT, UR5, UR6, UR7 ;  /* 0x0000000605057290 */ /* 0x000fc6000fffe007 */
[----:B------:R-:W-:Y:S01]  /*11f0*/  UMOV UR6, 0x3 ;  /* 0x0000000300067882 */ /* 0x000fe20000000000 */
[----:B------:R-:W-:Y:S02]  /*1200*/  UIADD3 UR5, UPT, UPT, UR5, UR8, URZ ;  /* 0x0000000805057290 */ /* 0x000fe4000fffe0ff */
[----:B------:R-:W-:-:S04]  /*1210*/  USHF.L.U32 UR4, UR6, UR4, URZ ;  /* 0x0000000406047299 */ /* 0x000fc800080006ff */
[----:B------:R-:W-:Y:S02]  /*1220*/  MOV R3, UR5 ;  /* 0x0000000500037c02 */ /* 0x000fe40008000f00 */
[----:B------:R-:W-:Y:S02]  /*1230*/  MOV R2, UR4 ;  /* 0x0000000400027c02 */ /* 0x000fe40008000f00 */
.L_x_17:
[----:B------:R-:W-:Y:S05]  /*1240*/  BRA.U !UP2, `(.L_x_18) ;  /* 0x000000010ad07547 */ /* 0x000fea000b800000 */
[----:B------:R-:W1:Y:S01]  /*1250*/  LDCU.128 UR24, c[0x0][0xb10] ;  /* 0x00016200ff1877ac */ /* 0x000e620008000c00 */
[----:B------:R-:W2:Y:S01]  /*1260*/  LDCU UR12, c[0x0][0x370] ;  /* 0x00006e00ff0c77ac */ /* 0x000ea20008000800 */
[----:B------:R-:W3:Y:S01]  /*1270*/  LDCU UR5, c[0x0][0x374] ;  /* 0x00006e80ff0577ac */ /* 0x000ee20008000800 */
[----:B------:R-:W4:Y:S01]  /*1280*/  LDCU UR22, c[0x0][0xb0c] ;  /* 0x00016180ff1677ac */ /* 0x000f220008000800 */
[----:B------:R-:W4:Y:S01]  /*1290*/  LDCU UR4, c[0x0][0xb20] ;  /* 0x00016400ff0477ac */ /* 0x000f220008000800 */
[----:B------:R-:W4:Y:S01]  /*12a0*/  LDCU.64 UR16, c[0x0][0xb28] ;  /* 0x00016500ff1077ac */ /* 0x000f220008000a00 */
[----:B-1----:R-:W-:Y:S02]  /*12b0*/  UISETP.NE.AND UP0, UPT, UR26, 0x1, UPT ;  /* 0x000000011a00788c */ /* 0x002fe4000bf05270 */
[----:B---3--:R-:W-:Y:S02]  /*12c0*/  UIMAD.WIDE.U32 UR6, UR5, UR27, URZ ;  /* 0x0000001b050672a5 */ /* 0x008fe4000f8e00ff */
[----:B--2---:R-:W-:-:S02]  /*12d0*/  UIMAD.WIDE.U32 UR8, UR12, UR24, URZ ;  /* 0x000000180c0872a5 */ /* 0x004fc4000f8e00ff */
[----:B----4-:R-:W-:Y:S02]  /*12e0*/  UISETP.NE.AND UP1, UPT, UR22, 0x1, UPT ;  /* 0x000000011600788c */ /* 0x010fe4000bf25270 */
[----:B------:R-:W-:Y:S01]  /*12f0*/  UISETP.NE.AND UP2, UPT, UR18, 0x1, UPT ;  /* 0x000000011200788c */ /* 0x000fe2000bf45270 */
[----:B------:R-:W-:Y:S02]  /*1300*/  UMOV UR6, UR7 ;  /* 0x0000000700067c82 */ /* 0x000fe40008000000 */
[----:B------:R-:W-:Y:S01]  /*1310*/  UMOV UR8, UR9 ;  /* 0x0000000900087c82 */ /* 0x000fe20008000000 */
[----:B------:R-:W-:Y:S02]  /*1320*/  @UP0 USHF.R.U32.HI UR5, URZ, UR4, UR6 ;  /* 0x00000004ff050299 */ /* 0x000fe40008011606 */
[----:B------:R-:W-:Y:S02]  /*1330*/  UIMAD.WIDE.U32 UR14, UR20, UR27, URZ ;  /* 0x0000001b140e72a5 */ /* 0x000fe4000f8e00ff */
[----:B------:R-:W-:-:S02]  /*1340*/  UIMAD.WIDE.U32 UR6, UR5, UR16, URZ ;  /* 0x00000010050672a5 */ /* 0x000fc4000f8e00ff */
[----:B------:R-:W-:Y:S02]  /*1350*/  @UP1 USHF.R.U32.HI UR12, URZ, UR25, UR8 ;  /* 0x00000019ff0c1299 */ /* 0x000fe40008011608 */
[----:B------:R-:W-:Y:S02]  /*1360*/  UIMAD.WIDE.U32 UR10, UR21, UR24, URZ ;  /* 0x00000018150a72a5 */ /* 0x000fe4000f8e00ff */
[----:B------:R-:W-:Y:S01]  /*1370*/  UIMAD.WIDE.U32 UR8, UR12, UR16, URZ ;  /* 0x000000100c0872a5 */ /* 0x000fe2000f8e00ff */
[----:B------:R-:W-:Y:S01]  /*1380*/  UMOV UR14, UR15 ;  /* 0x0000000f000e7c82 */ /* 0x000fe20008000000 */
[----:B------:R-:W-:Y:S01]  /*1390*/  UMOV UR6, UR7 ;  /* 0x0000000700067c82 */ /* 0x000fe20008000000 */
[----:B------:R-:W-:Y:S02]  /*13a0*/  USHF.R.U32.HI UR14, URZ, UR4, UR14 ;  /* 0x00000004ff0e7299 */ /* 0x000fe4000801160e */
[----:B------:R-:W-:Y:S01]  /*13b0*/  @UP2 USHF.R.U32.HI UR5, URZ, UR17, UR6 ;  /* 0x00000011ff052299 */ /* 0x000fe20008011606 */
[----:B------:R-:W-:-:S02]  /*13c0*/  UMOV UR10, UR11 ;  /* 0x0000000b000a7c82 */ /* 0x000fc40008000000 */
[----:B------:R-:W-:Y:S01]  /*13d0*/  UMOV UR6, UR9 ;  /* 0x0000000900067c82 */ /* 0x000fe20008000000 */
[----:B------:R-:W-:Y:S02]  /*13e0*/  USHF.R.U32.HI UR10, URZ, UR25, UR10 ;  /* 0x00000019ff0a7299 */ /* 0x000fe4000801160a */
[----:B------:R-:W-:Y:S02]  /*13f0*/  @UP2 USHF.R.U32.HI UR12, URZ, UR17, UR6 ;  /* 0x00000011ff0c2299 */ /* 0x000fe40008011606 */
[----:B------:R-:W-:Y:S02]  /*1400*/  USEL UR4, UR20, UR14, !UP0 ;  /* 0x0000000e14047287 */ /* 0x000fe4000c000000 */
[----:B------:R-:W-:Y:S02]  /*1410*/  UIMAD UR6, UR5, UR18, URZ ;  /* 0x00000012050672a4 */ /* 0x000fe4000f8e02ff */
[----:B------:R-:W-:Y:S02]  /*1420*/  USEL UR5, UR21, UR10, !UP1 ;  /* 0x0000000a15057287 */ /* 0x000fe4000c800000 */
[----:B------:R-:W-:-:S02]  /*1430*/  UIMAD UR8, UR12, UR18, URZ ;  /* 0x000000120c0872a4 */ /* 0x000fc4000f8e02ff */
[----:B------:R-:W-:Y:S02]  /*1440*/  UISETP.GE.AND UP0, UPT, UR4, UR6, UPT ;  /* 0x000000060400728c */ /* 0x000fe4000bf06270 */
[----:B------:R-:W-:Y:S02]  /*1450*/  UIMAD.WIDE.U32 UR6, UR4, UR16, URZ ;  /* 0x00000010040672a5 */ /* 0x000fe4000f8e00ff */
[----:B------:R-:W-:Y:S02]  /*1460*/  UISETP.GE.OR UP0, UPT, UR5, UR8, UP0 ;  /* 0x000000080500728c */ /* 0x000fe40008706670 */
[----:B------:R-:W-:Y:S02]  /*1470*/  UIMAD.WIDE.U32 UR8, UR5, UR16, URZ ;  /* 0x00000010050872a5 */ /* 0x000fe4000f8e00ff */
[----:B------:R-:W-:Y:S02]  /*1480*/  USHF.R.U32.HI UR7, URZ, UR17, UR7 ;  /* 0x00000011ff077299 */ /* 0x000fe40008011607 */
[----:B------:R-:W-:-:S02]  /*1490*/  UIADD3 UR10, UPT, UPT, -UR4, URZ, URZ ;  /* 0x000000ff040a7290 */ /* 0x000fc4000fffe1ff */
[----:B------:R-:W-:Y:S02]  /*14a0*/  USEL UR7, UR4, UR7, !UP2 ;  /* 0x0000000704077287 */ /* 0x000fe4000d000000 */
[----:B------:R-:W-:Y:S01]  /*14b0*/  UIADD3 UR16, UPT, UPT, -UR5, URZ, URZ ;  /* 0x000000ff05107290 */ /* 0x000fe2000fffe1ff */
[----:B------:R-:W-:Y:S01]  /*14c0*/  @!UP0 UMOV UR6, UR9 ;  /* 0x0000000900068c82 */ /* 0x000fe20008000000 */
[----:B------:R-:W-:Y:S02]  /*14d0*/  UIADD3 UR8, UPT, UPT, -UR7, URZ, URZ ;  /* 0x000000ff07087290 */ /* 0x000fe4000fffe1ff */
[----:B------:R-:W-:Y:S02]  /*14e0*/  @!UP0 USHF.R.U32.HI UR6, URZ, UR17, UR6 ;  /* 0x00000011ff068299 */ /* 0x000fe40008011606 */
[----:B------:R-:W-:Y:S02]  /*14f0*/  UIMAD UR8, UR18, UR8, UR4 ;  /* 0x00000008120872a4 */ /* 0x000fe4000f8e0204 */
[----:B------:R-:W-:-:S02]  /*1500*/  @!UP0 USEL UR6, UR5, UR6, !UP2 ;  /* 0x0000000605068287 */ /* 0x000fc4000d000000 */
[----:B------:R-:W-:Y:S02]  /*1510*/  UIMAD UR20, UR26, UR10, UR20 ;  /* 0x0000000a1a1472a4 */ /* 0x000fe4000f8e0214 */
[----:B------:R-:W-:Y:S02]  /*1520*/  @!UP0 UIADD3 UR7, UPT, UPT, UR7, -UR6, URZ ;  /* 0x8000000607078290 */ /* 0x000fe4000fffe0ff */
[----:B------:R-:W-:Y:S02]  /*1530*/  @!UP0 UIMAD UR6, UR8, UR12, UR6 ;  /* 0x0000000c080682a4 */ /* 0x000fe4000f8e0206 */
[----:B------:R-:W-:Y:S02]  /*1540*/  @!UP0 UIMAD UR4, UR7, UR18, UR5 ;  /* 0x00000012070482a4 */ /* 0x000fe4000f8e0205 */
[----:B------:R-:W-:Y:S02]  /*1550*/  UIMAD UR16, UR22, UR16, UR21 ;  /* 0x00000010161072a4 */ /* 0x000fe4000f8e0215 */
[----:B------:R-:W-:Y:S01]  /*1560*/  UIMAD UR20, UR4, UR26, UR20 ;  /* 0x0000001a041472a4 */ /* 0x000fe2000f8e0214 */
[----:B------:R-:W-:-:S02]  /*1570*/  @!UP0 UMOV UR5, UR6 ;  /* 0x0000000600058c82 */ /* 0x000fc40008000000 */
[----:B------:R-:W-:-:S12]  /*1580*/  UIMAD UR16, UR5, UR22, UR16 ;  /* 0x00000016051072a4 */ /* 0x000fd8000f8e0210 */
.L_x_18:
[----:B------:R-:W-:Y:S02]  /*1590*/  UISETP.NE.AND UP1, UPT, UR23, 0x1, UPT ;  /* 0x000000011700788c */ /* 0x000fe4000bf25270 */
[----:B------:R-:W-:Y:S02]  /*15a0*/  UISETP.NE.AND UP0, UPT, UR13, 0x2, UPT ;  /* 0x000000020d00788c */ /* 0x000fe4000bf05270 */
[----:B------:R-:W-:Y:S02]  /*15b0*/  ULOP3.LUT UR28, UR28, 0x1000, URZ, 0xc0, !UPT ;  /* 0x000010001c1c7892 */ /* 0x000fe4000f8ec0ff */
[----:B------:R-:W-:-:S03]  /*15c0*/  USHF.L.U32 UR24, UR29, UR19, URZ ;  /* 0x000000131d187299 */ /* 0x000fc600080006ff */
[----:B------:R-:W-:Y:S09]  /*15d0*/  BRA.U UP1, `(.L_x_19) ;  /* 0x0000000101447547 */ /* 0x000ff2000b800000 */
[----:B------:R-:W1:Y:S01]  /*15e0*/  LDCU.128 UR8, c[0x0][0xb10] ;  /* 0x00016200ff0877ac */ /* 0x000e620008000c00 */
[----:B------:R-:W2:Y:S01]  /*15f0*/  LDCU UR12, c[0x0][0xb0c] ;  /* 0x00016180ff0c77ac */ /* 0x000ea20008000800 */
[----:B------:R-:W3:Y:S01]  /*1600*/  LDCU UR14, c[0x0][0xb20] ;  /* 0x00016400ff0e77ac */ /* 0x000ee20008000800 */
[----:B-1----:R-:W-:Y:S02]  /*1610*/  UIMAD.WIDE.U32 UR6, UR16, UR8, URZ ;  /* 0x00000008100672a5 */ /* 0x002fe4000f8e00ff */
[----:B------:R-:W-:Y:S02]  /*1620*/  UIMAD.WIDE.U32 UR4, UR20, UR11, URZ ;  /* 0x0000000b140472a5 */ /* 0x000fe4000f8e00ff */
[----:B--2---:R-:W-:Y:S02]  /*1630*/  UISETP.NE.AND UP2, UPT, UR12, 0x1, UPT ;  /* 0x000000010c00788c */ /* 0x004fe4000bf45270 */
[----:B------:R-:W-:Y:S01]  /*1640*/  UISETP.NE.AND UP1, UPT, UR10, 0x1, UPT ;  /* 0x000000010a00788c */ /* 0x000fe2000bf25270 */
[----:B------:R-:W-:-:S02]  /*1650*/  UMOV UR6, UR7 ;  /* 0x0000000700067c82 */ /* 0x000fc40008000000 */
[----:B------:R-:W-:Y:S01]  /*1660*/  UMOV UR4, UR5 ;  /* 0x0000000500047c82 */ /* 0x000fe20008000000 */
[----:B------:R-:W-:Y:S02]  /*1670*/  USHF.R.U32.HI UR6, URZ, UR9, UR6 ;  /* 0x00000009ff067299 */ /* 0x000fe40008011606 */
[----:B---3--:R-:W-:Y:S02]  /*1680*/  USHF.R.U32.HI UR4, URZ, UR14, UR4 ;  /* 0x0000000eff047299 */ /* 0x008fe40008011604 */
[----:B------:R-:W-:Y:S02]  /*1690*/  USEL UR5, UR16, UR6, !UP2 ;  /* 0x0000000610057287 */ /* 0x000fe4000d000000 */
[----:B------:R-:W-:-:S04]  /*16a0*/  USEL UR4, UR20, UR4, !UP1 ;  /* 0x0000000414047287 */ /* 0x000fc8000c800000 */
[----:B------:R-:W-:Y:S02]  /*16b0*/  UIADD3 UR6, UPT, UPT, -UR4, UR5, URZ ;  /* 0x0000000504067290 */ /* 0x000fe4000fffe1ff */
[----:B------:R-:W-:Y:S02]  /*16c0*/  UIADD3 UR4, UPT, UPT, UR4, -UR5, URZ ;  /* 0x8000000504047290 */ /* 0x000fe4000fffe0ff */
[----:B------:R-:W-:Y:S02]  /*16d0*/  UIMAD UR20, UR6, UR10, UR20 ;  /* 0x0000000a061472a4 */ /* 0x000fe4000f8e0214 */
[----:B------:R-:W-:-:S12]  /*16e0*/  UIMAD UR16, UR4, UR12, UR16 ;  /* 0x0000000c041072a4 */ /* 0x000fd8000f8e0210 */
.L_x_19:
[----:B------:R-:W-:Y:S05]  /*16f0*/  BRA.U !UP5, `(.L_x_20) ;  /* 0x000000010d0c7547 */ /* 0x000fea000b800000 */
[----:B------:R-:W-:Y:S01]  /*1700*/  UCGABAR_WAIT ;  /* 0x0000000000007dc7 */ /* 0x000fe20008000000 */
[----:B------:R-:W-:Y:S01]  /*1710*/  CCTL.IVALL ;  /* 0x00000000ff00798f */ /* 0x000fe20002000000 */
[----:B------:R-:W-:Y:S05]  /*1720*/  BRA `(.L_x_21) ;  /* 0x0000000000047947 */ /* 0x000fea0003800000 */
.L_x_20:
[----:B------:R-:W-:Y:S06]  /*1730*/  BAR.SYNC.DEFER_BLOCKING 0x0 ;  /* 0x0000000000007b1d */ /* 0x000fec0000010000 */
.L_x_21:
[----:B------:R-:W-:Y:S05]  /*1740*/  BRA.U UP0, `(.L_x_22) ;  /* 0x0000001100fc7547 */ /* 0x000fea000b800000 */
[----:B------:R-:W1:Y:S01]  /*1750*/  LDCU UR6, c[0x0][0x38c] ;  /* 0x00007180ff0677ac */ /* 0x000e620008000800 */
[----:B------:R-:W-:Y:S01]  /*1760*/  PLOP3.LUT P1, PT, PT, PT, UP3, 0x80, 0x8 ;  /* 0x000000000008781c */ /* 0x000fe20003f2f038 */
[----:B------:R-:W-:Y:S01]  /*1770*/  IMAD.MOV.U32 R12, RZ, RZ, 0x1 ;  /* 0x00000001ff0c7424 */ /* 0x000fe200078e00ff */
[----:B------:R-:W-:Y:S01]  /*1780*/  ISETP.NE.AND P2, PT, R0, RZ, P3 ;  /* 0x000000ff0000720c */ /* 0x000fe20001f45270 */
[----:B------:R-:W-:Y:S01]  /*1790*/  USHF.L.U32 UR7, UR21, 0x7, URZ ;  /* 0x0000000715077899 */ /* 0x000fe200080006ff */
[----:B------:R-:W-:Y:S01]  /*17a0*/  PLOP3.LUT P1, PT, P1, PT, PT, 0x8, 0x80 ;  /* 0x000000000080781c */ /* 0x000fe20000f2e170 */
[----:B------:R-:W-:Y:S01]  /*17b0*/  UMOV UR8, 0x400 ;  /* 0x0000040000087882 */ /* 0x000fe20000000000 */
[----:B------:R-:W-:Y:S01]  /*17c0*/  UISETP.NE.AND UP1, UPT, UR13, URZ, UPT ;  /* 0x000000ff0d00728c */ /* 0x000fe2000bf25270 */
[----:B------:R-:W-:Y:S01]  /*17d0*/  CS2R R10, SRZ ;  /* 0x00000000000a7805 */ /* 0x000fe2000001ff00 */
[----:B------:R-:W-:Y:S01]  /*17e0*/  USHF.L.U32 UR46, UR21, 0x6, URZ ;  /* 0x00000006152e7899 */ /* 0x000fe200080006ff */
[----:B------:R-:W-:Y:S01]  /*17f0*/  IMAD.MOV.U32 R9, RZ, RZ, RZ ;  /* 0x000000ffff097224 */ /* 0x000fe200078e00ff */
[----:B------:R-:W-:Y:S01]  /*1800*/  ULEA UR13, UR48, UR8, 0x18 ;  /* 0x00000008300d7291 */ /* 0x000fe2000f8ec0ff */
[----:B------:R-:W-:Y:S01]  /*1810*/  IMAD.MOV.U32 R8, RZ, RZ, 0x1 ;  /* 0x00000001ff087424 */ /* 0x000fe200078e00ff */
[----:B------:R-:W2:Y:S01]  /*1820*/  LDCU UR39, c[0x0][0x370] ;  /* 0x00006e00ff2777ac */ /* 0x000ea20008000800 */
[----:B------:R-:W-:-:S02]  /*1830*/  USEL UR21, UR43, 0x2, UP1 ;  /* 0x000000022b157887 */ /* 0x000fc40008800000 */
[----:B-1----:R-:W-:Y:S02]  /*1840*/  UIADD3 UR5, UPT, UPT, UR6, 0x3f, URZ ;  /* 0x0000003f06057890 */ /* 0x002fe4000fffe0ff */
[----:B------:R-:W-:Y:S02]  /*1850*/  UIADD3 UR47, UPT, UPT, UR6, 0x7e, URZ ;  /* 0x0000007e062f7890 */ /* 0x000fe4000fffe0ff */
[----:B------:R-:W-:Y:S01]  /*1860*/  USHF.R.S32.HI UR4, URZ, 0x1f, UR5 ;  /* 0x0000001fff047899 */ /* 0x000fe20008011405 */
[----:B------:R-:W1:Y:S03]  /*1870*/  LDCU.64 UR26, c[0x0][0x348] ;  /* 0x00006900ff1a77ac */ /* 0x000e660008000a00 */
[----:B------:R-:W-:Y:S02]  /*1880*/  ULEA.HI UR4, UR4, UR5, URZ, 0x6 ;  /* 0x0000000504047291 */ /* 0x000fe4000f8f30ff */
[----:B------:R-:W-:-:S02]  /*1890*/  UIADD3 UR5, UPT, UPT, UR6, -0x1, URZ ;  /* 0xffffffff06057890 */ /* 0x000fc4000fffe0ff */
[----:B------:R-:W-:Y:S02]  /*18a0*/  USHF.R.S32.HI UR41, URZ, 0x6, UR4 ;  /* 0x00000006ff297899 */ /* 0x000fe40008011404 */
[----:B------:R-:W-:Y:S02]  /*18b0*/  UISETP.GE.U32.AND UP2, UPT, UR5, -0x7f, UPT ;  /* 0xffffff810500788c */ /* 0x000fe4000bf46070 */
[----:B------:R-:W-:Y:S02]  /*18c0*/  UISETP.LT.U32.AND UP0, UPT, UR41, 0x5, UPT ;  /* 0x000000052900788c */ /* 0x000fe4000bf01070 */
[----:B------:R-:W-:Y:S02]  /*18d0*/  ULOP3.LUT UR5, UR7, 0x80, URZ, 0xc0, !UPT ;  /* 0x0000008007057892 */ /* 0x000fe4000f8ec0ff */
[----:B------:R-:W-:Y:S01]  /*18e0*/  USEL UR40, UR41, 0x5, UP0 ;  /* 0x0000000529287887 */ /* 0x000fe20008000000 */
[----:B------:R-:W3:Y:S03]  /*18f0*/  LDCU UR38, c[0x0][0x374] ;  /* 0x00006e80ff2677ac */ /* 0x000ee60008000800 */
[----:B------:R-:W-:-:S02]  /*1900*/  UIADD3 UR4, UPT, UPT, UR40, -0x1, URZ ;  /* 0xffffffff28047890 */ /* 0x000fc4000fffe0ff */
[----:B------:R-:W-:Y:S02]  /*1910*/  @UP2 UIADD3 UR4, UPT, UPT, UR40, URZ, URZ ;  /* 0x000000ff28042290 */ /* 0x000fe4000fffe0ff */
[----:B------:R-:W-:Y:S02]  /*1920*/  ULOP3.LUT UR46, UR46, 0x40, URZ, 0xc0, !UPT ;  /* 0x000000402e2e7892 */ /* 0x000fe4000f8ec0ff */
[----:B------:R-:W-:Y:S02]  /*1930*/  UIADD3 UR30, UPT, UPT, UR13, 0x8400, UR28 ;  /* 0x000084000d1e7890 */ /* 0x000fe4000fffe01c */
[----:B------:R-:W-:Y:S02]  /*1940*/  ULEA.HI UR44, UR28, UR5, URZ, 0x1a ;  /* 0x000000051c2c7291 */ /* 0x000fe4000f8fd0ff */
[----:B------:R-:W-:Y:S02]  /*1950*/  UIADD3 UR45, UPT, UPT, UR41, -UR40, URZ ;  /* 0x80000028292d7290 */ /* 0x000fe4000fffe0ff */
[----:B------:R-:W-:-:S02]  /*1960*/  UIADD3 UR29, UPT, UPT, UR4, 0x1, URZ ;  /* 0x00000001041d7890 */ /* 0x000fc4000fffe0ff */
[----:B------:R-:W-:Y:S01]  /*1970*/  UIADD3 UR43, UPT, UPT, -UR4, URZ, URZ ;  /* 0x000000ff042b7290 */ /* 0x000fe2000fffe1ff */
[----:B-123--:R-:W-:-:S11]  /*1980*/  UMOV UR6, URZ ;  /* 0x000000ff00067c82 */ /* 0x00efd60008000000 */
.L_x_42:
[----:B------:R-:W-:-:S09]  /*1990*/  UISETP.NE.AND UP0, UPT, UR48, URZ, UPT ;  /* 0x000000ff3000728c */ /* 0x000fd2000bf05270 */
[----:B-1----:R-:W-:Y:S05]  /*19a0*/  BRA.U UP0, `(.L_x_23) ;  /* 0x0000000100287547 */ /* 0x002fea000b800000 */
[----:B------:R-:W-:Y:S02]  /*19b0*/  LEA R0, R9, UR13, 0x3 ;  /* 0x0000000d09007c11 */ /* 0x000fe4000f8e18ff */
[----:B------:R-:W-:-:S04]  /*19c0*/  SHF.L.U32 R3, R8, 0x1f, RZ ;  /* 0x0000001f08037819 */ /* 0x000fc800000006ff */
[----:B------:R-:W1:Y:S02]  /*19d0*/  SYNCS.PHASECHK.TRANS64.TRYWAIT P0, [R0+URZ+0xf0], R3 ;  /* 0x0000f003000075a7 */ /* 0x000e6400080011ff */
[----:B-1----:R-:W-:Y:S05]  /*19e0*/  @!P0 BRA `(.L_x_24) ;  /* 0x0000007400148947 */ /* 0x002fea0003800000 */
.L_x_125:
[----:B------:R2:W-:Y:S01]  /*19f0*/  SYNCS.ARRIVE.TRANS64.A1T0 RZ, [R0+URZ+0xe0], RZ ;  /* 0x0000e0ff00ff79a7 */ /* 0x0005e200081000ff */
[----:B------:R-:W-:-:S05]  /*1a00*/  VIADD R9, R9, 0x1 ;  /* 0x0000000109097836 */ /* 0x000fca0000000000 */
[----:B------:R-:W-:-:S04]  /*1a10*/  ISETP.NE.AND P0, PT, R9, 0x2, PT ;  /* 0x000000020900780c */ /* 0x000fc80003f05270 */
[----:B-1----:R-:W-:Y:S02]  /*1a20*/  SEL R3, RZ, 0x1, P0 ;  /* 0x00000001ff037807 */ /* 0x002fe40000000000 */
[----:B------:R-:W-:Y:S02]  /*1a30*/  SEL R9, R9, RZ, P0 ;  /* 0x000000ff09097207 */ /* 0x000fe40000000000 */
[----:B------:R-:W-:-:S07]  /*1a40*/  LOP3.LUT R8, R8, R3, RZ, 0x3c, !PT ;  /* 0x0000000308087212 */ /* 0x000fce00078e3cff */
.L_x_23:
[----:B------:R-:W-:Y:S01]  /*1a50*/  ULEA UR4, UR6, UR13, 0x3 ;  /* 0x0000000d06047291 */ /* 0x000fe2000f8e18ff */
[----:B--2---:R-:W-:Y:S01]  /*1a60*/  SHF.L.U32 R0, R12, 0x1f, RZ ;  /* 0x0000001f0c007819 */ /* 0x004fe200000006ff */
[----:B------:R-:W-:Y:S02]  /*1a70*/  UISETP.GE.U32.AND UP0, UPT, UR47, 0x7f, UPT ;  /* 0x0000007f2f00788c */ /* 0x000fe4000bf06070 */
[----:B------:R-:W-:Y:S01]  /*1a80*/  ULEA UR11, UR20, UR46, 0x7 ;  /* 0x0000002e140b7291 */ /* 0x000fe2000f8e38ff */
[----:B------:R-:W-:-:S04]  /*1a90*/  UMOV UR7, URZ ;  /* 0x000000ff00077c82 */ /* 0x000fc80008000000 */
[----:B------:R1:W2:Y:S01]  /*1aa0*/  SYNCS.PHASECHK.TRANS64.TRYWAIT P0, [UR4+0x28], R0 ;  /* 0x00002800ff0075a7 */ /* 0x0002a20008001104 */
[----:B------:R-:W-:-:S04]  /*1ab0*/  ULEA.HI UR4, UR16, UR16, URZ, 0x1 ;  /* 0x0000001010047291 */ /* 0x000fc8000f8f08ff */
[----:B------:R-:W-:-:S04]  /*1ac0*/  USHF.L.U32 UR4, UR4, 0x7, URZ ;  /* 0x0000000704047899 */ /* 0x000fc800080006ff */
[----:B------:R-:W-:-:S04]  /*1ad0*/  ULOP3.LUT UR35, UR4, 0xffffff00, URZ, 0xc0, !UPT ;  /* 0xffffff0004237892 */ /* 0x000fc8000f8ec0ff */
[----:B------:R-:W-:Y:S01]  /*1ae0*/  UIADD3 UR35, UPT, UPT, UR44, UR35, URZ ;  /* 0x000000232c237290 */ /* 0x000fe2000fffe0ff */
[----:B------:R-:W-:Y:S11]  /*1af0*/  BRA.U !UP0, `(.L_x_25) ;  /* 0x0000000108c47547 */ /* 0x000ff6000b800000 */
[----:B------:R-:W-:Y:S01]  /*1b00*/  UMOV UR16, UR43 ;  /* 0x0000002b00107c82 */ /* 0x000fe20008000000 */
[----:B------:R-:W-:Y:S01]  /*1b10*/  UMOV UR4, UR6 ;  /* 0x0000000600047c82 */ /* 0x000fe20008000000 */
[----:B------:R-:W-:-:S05]  /*1b20*/  UMOV UR34, URZ ;  /* 0x000000ff00227c82 */ /* 0x000fca0008000000 */
.L_x_31:
[----:B------:R-:W-:Y:S01]  /*1b30*/  ULEA UR33, UR4, UR13, 0x3 ;  /* 0x0000000d04217291 */ /* 0x000fe2000f8e18ff */
[----:B------:R-:W-:Y:S01]  /*1b40*/  @P3 MOV R2, 0x6000 ;  /* 0x0000600000023802 */ /* 0x000fe20000000f00 */
[----:B--234-:R-:W-:Y:S10]  /*1b50*/  @P0 BRA `(.L_x_26) ;  /* 0x00000000000c0947 */ /* 0x01cff40003800000 */
[----:B------:R-:W-:-:S04]  /*1b60*/  SHF.L.U32 R3, R12, 0x1f, RZ ;  /* 0x0000001f0c037819 */ /* 0x000fc800000006ff */
[----:B------:R-:W2:Y:S02]  /*1b70*/  SYNCS.PHASECHK.TRANS64.TRYWAIT P0, [UR33+0x28], R3 ;  /* 0x00002803ff0075a7 */ /* 0x000ea40008001121 */
[----:B--2---:R-:W-:Y:S05]  /*1b80*/  @!P0 BRA `(.L_x_27) ;  /* 0x0000007000c08947 */ /* 0x004fea0003800000 */
.L_x_26:
[----:B------:R2:W-:Y:S01]  /*1b90*/  @P3 SYNCS.ARRIVE.TRANS64 RZ, [UR33], R2 ;  /* 0x00000002ffff39a7 */ /* 0x0005e20008000021 */
[----:B------:R-:W-:Y:S02]  /*1ba0*/  ULOP3.LUT UR5, UR21, 0x2, URZ, 0xfc, !UPT ;  /* 0x0000000215057892 */ /* 0x000fe4000f8efcff */
[----:B------:R-:W-:Y:S02]  /*1bb0*/  UIADD3 UR16, UPT, UPT, UR16, 0x1, URZ ;  /* 0x0000000110107890 */ /* 0x000fe4000fffe0ff */
[----:B------:R-:W-:Y:S02]  /*1bc0*/  UISETP.NE.AND UP0, UPT, UR5, 0x2, UPT ;  /* 0x000000020500788c */ /* 0x000fe4000bf05270 */
[----:B------:R-:W-:-:S07]  /*1bd0*/  UISETP.NE.AND UP2, UPT, UR16, 0x1, UPT ;  /* 0x000000011000788c */ /* 0x000fce000bf45270 */
[----:B------:R-:W-:Y:S05]  /*1be0*/  BRA.U UP0, `(.L_x_28) ;  /* 0x0000000100047547 */ /* 0x000fea000b800000 */
[----:B------:R-:W-:Y:S05]  /*1bf0*/  BPT.TRAP 0x1 ;  /* 0x000000040000795c */ /* 0x000fea0000300000 */
.L_x_28:
[----:B------:R-:W-:Y:S04]  /*1c00*/  BSSY.RECONVERGENT B0, `(.L_x_29) ;  /* 0x0000003000007945 */ /* 0x000fe80003800200 */
[----:B------:R-:W-:Y:S05]  /*1c10*/  @!P2 BRA `(.L_x_30) ;  /* 0x000000000004a947 */ /* 0x000fea0003800000 */
[----:B------:R-:W-:Y:S05]  /*1c20*/  BPT.TRAP 0x1 ;  /* 0x000000040000795c */ /* 0x000fea0000300000 */
.L_x_30:
[----:B------:R-:W-:Y:S05]  /*1c30*/  BSYNC.RECONVERGENT B0 ;  /* 0x0000000000007941 */ /* 0x000fea0003800200 */
.L_x_29:
[----:B------:R-:W-:Y:S02]  /*1c40*/  UIADD3 UR5, UPT, UPT, UR4, 0x1, URZ ;  /* 0x0000000104057890 */ /* 0x000fe4000fffe0ff */
[----:B------:R-:W-:Y:S02]  /*1c50*/  ULEA UR32, UR4, UR28, 0xd ;  /* 0x0000001c04207291 */ /* 0x000fe4000f8e68ff */
[----:B------:R-:W-:Y:S02]  /*1c60*/  UISETP.NE.AND UP0, UPT, UR5, 0x5, UPT ;  /* 0x000000050500788c */ /* 0x000fe4000bf05270 */
[----:B------:R-:W-:Y:S02]  /*1c70*/  UIADD3 UR14, UP1, UPT, UR26, 0x80, URZ ;  /* 0x000000801a0e7890 */ /* 0x000fe4000ff3e0ff */
[----:B------:R-:W-:Y:S02]  /*1c80*/  USEL UR7, URZ, 0x1, UP0 ;  /* 0x00000001ff077887 */ /* 0x000fe40008000000 */
[----:B------:R-:W-:-:S02]  /*1c90*/  USEL UR6, UR5, URZ, UP0 ;  /* 0x000000ff05067287 */ /* 0x000fc40008000000 */
[----:B------:R-:W-:Y:S02]  /*1ca0*/  ULEA UR8, UR4, UR13, 0xc ;  /* 0x0000000d04087291 */ /* 0x000fe4000f8e60ff */
[----:B------:R-:W-:Y:S01]  /*1cb0*/  ULEA UR5, UR6, UR13, 0x3 ;  /* 0x0000000d06057291 */ /* 0x000fe2000f8e18ff */
[----:B------:R-:W-:Y:S01]  /*1cc0*/  LOP3.LUT R12, R12, UR7, RZ, 0x3c, !PT ;  /* 0x000000070c0c7c12 */ /* 0x000fe2000f8e3cff */
[----:B------:R-:W-:Y:S02]  /*1cd0*/  UIADD3 UR4, UP0, UPT, UR26, 0x180, URZ ;  /* 0x000001801a047890 */ /* 0x000fe4000ff1e0ff */
[----:B------:R-:W-:Y:S01]  /*1ce0*/  ULOP3.LUT UR33, UR33, 0xfefffff8, URZ, 0xc0, !UPT ;  /* 0xfefffff821217892 */ /* 0x000fe2000f8ec0ff */
[----:B-1----:R-:W-:Y:S01]  /*1cf0*/  SHF.L.U32 R0, R12, 0x1f, RZ ;  /* 0x0000001f0c007819 */ /* 0x002fe200000006ff */
[----:B------:R-:W-:Y:S02]  /*1d00*/  UIADD3.X UR15, UPT, UPT, URZ, UR27, URZ, UP1, !UPT ;  /* 0x0000001bff0f7290 */ /* 0x000fe40008ffe4ff */
[----:B------:R-:W-:Y:S01]  /*1d10*/  UIADD3 UR32, UPT, UPT, UR13, 0x8400, UR32 ;  /* 0x000084000d207890 */ /* 0x000fe2000fffe020 */
[----:B------:R3:W4:Y:S01]  /*1d20*/  SYNCS.PHASECHK.TRANS64.TRYWAIT P0, [UR5+0x28], R0 ;  /* 0x00002800ff0075a7 */ /* 0x0007220008001105 */
[----:B------:R-:W-:-:S02]  /*1d30*/  UPRMT UR7, URZ, 0x5410, UR24 ;  /* 0x00005410ff077896 */ /* 0x000fc40008000018 */
[----:B------:R-:W-:Y:S02]  /*1d40*/  UIADD3 UR8, UPT, UPT, UR8, 0x12400, URZ ;  /* 0x0001240008087890 */ /* 0x000fe4000fffe0ff */
[----:B------:R-:W-:Y:S01]  /*1d50*/  UIADD3.X UR5, UPT, UPT, URZ, UR27, URZ, UP0, !UPT ;  /* 0x0000001bff057290 */ /* 0x000fe200087fe4ff */
[----:B------:R-:W-:Y:S01]  /*1d60*/  UMOV UR18, 0x0 ;  /* 0x0000000000127882 */ /* 0x000fe20000000000 */
[----:B------:R-:W-:Y:S01]  /*1d70*/  UMOV UR19, 0x10000000 ;  /* 0x1000000000137882 */ /* 0x000fe20000000000 */
[----:B------:R-:W-:Y:S01]  /*1d80*/  UMOV UR10, UR34 ;  /* 0x00000022000a7c82 */ /* 0x000fe20008000000 */
[----:B------:R-:W-:Y:S01]  /*1d90*/  UMOV UR12, UR36 ;  /* 0x00000024000c7c82 */ /* 0x000fe20008000000 */
[----:B------:R-:W-:Y:S01]  /*1da0*/  UMOV UR9, UR33 ;  /* 0x0000002100097c82 */ /* 0x000fe20008000000 */
[----:B------:R1:W-:Y:S03]  /*1db0*/  UTMALDG.3D.MULTICAST.2CTA [UR32], [UR14], UR7, desc[UR18] ;  /* 0x000012200e0073b4 */ /* 0x0003e60008211807 */
[----:B------:R2:W-:Y:S01]  /*1dc0*/  UTMALDG.3D.2CTA [UR8], [UR4], desc[UR18] ;  /* 0x00001208040075b4 */ /* 0x0005e20008211000 */
[----:B-1----:R-:W-:Y:S01]  /*1dd0*/  UIADD3 UR34, UPT, UPT, UR34, 0x40, URZ ;  /* 0x0000004022227890 */ /* 0x002fe2000fffe0ff */
[----:B------:R-:W-:Y:S01]  /*1de0*/  UMOV UR7, UR29 ;  /* 0x0000001d00077c82 */ /* 0x000fe20008000000 */
[----:B--2---:R-:W-:Y:S01]  /*1df0*/  UMOV UR4, UR6 ;  /* 0x0000000600047c82 */ /* 0x004fe20008000000 */
[----:B------:R-:W-:Y:S09]  /*1e00*/  BRA.U UP2, `(.L_x_31) ;  /* 0xfffffffd02487547 */ /* 0x000ff2000b83ffff */
.L_x_25:
[----:B------:R-:W-:Y:S01]  /*1e10*/  ULEA UR4, UR6, UR13, 0x3 ;  /* 0x0000000d06047291 */ /* 0x000fe2000f8e18ff */
[----:B-1-3--:R-:W-:Y:S01]  /*1e20*/  SHF.L.U32 R0, R12, 0x1f, RZ ;  /* 0x0000001f0c007819 */ /* 0x00afe200000006ff */
[----:B------:R-:W-:Y:S01]  /*1e30*/  @!P1 SYNCS.ARRIVE.TRANS64.A1T0 RZ, [UR13+0x78], RZ ;  /* 0x000078ffffff99a7 */ /* 0x000fe2000810000d */
[----:B------:R-:W-:-:S06]  /*1e40*/  UISETP.GT.AND UP0, UPT, UR41, UR40, UPT ;  /* 0x000000282900728c */ /* 0x000fcc000bf04270 */
[----:B--2-4-:R1:W2:Y:S03]  /*1e50*/  SYNCS.PHASECHK.TRANS64.TRYWAIT P0, [UR4+0x28], R0 ;  /* 0x00002800ff0075a7 */ /* 0x0142a60008001104 */
[----:B------:R-:W-:Y:S05]  /*1e60*/  BRA.U !UP0, `(.L_x_32) ;  /* 0x0000000108c07547 */ /* 0x000fea000b800000 */
[----:B------:R-:W-:Y:S01]  /*1e70*/  UIADD3 UR25, UPT, UPT, UR45, UR7, URZ ;  /* 0x000000072d197290 */ /* 0x000fe2000fffe0ff */
[----:B------:R-:W-:-:S11]  /*1e80*/  UMOV UR4, UR6 ;  /* 0x0000000600047c82 */ /* 0x000fd60008000000 */
.L_x_38:
[----:B------:R-:W-:Y:S01]  /*1e90*/  ULEA UR17, UR4, UR13, 0x3 ;  /* 0x0000000d04117291 */ /* 0x000fe2000f8e18ff */
[----:B--2---:R-:W-:Y:S01]  /*1ea0*/  @P3 MOV R2, 0x6000 ;  /* 0x0000600000023802 */ /* 0x004fe20000000f00 */
[----:B--2-4-:R-:W-:Y:S10]  /*1eb0*/  @P0 BRA `(.L_x_33) ;  /* 0x00000000000c0947 */ /* 0x014ff40003800000 */
[----:B------:R-:W-:-:S04]  /*1ec0*/  SHF.L.U32 R3, R12, 0x1f, RZ ;  /* 0x0000001f0c037819 */ /* 0x000fc800000006ff */
[----:B------:R-:W2:Y:S02]  /*1ed0*/  SYNCS.PHASECHK.TRANS64.TRYWAIT P0, [UR17+0x28], R3 ;  /* 0x00002803ff0075a7 */ /* 0x000ea40008001111 */
[----:B--2---:R-:W-:Y:S05]  /*1ee0*/  @!P0 BRA `(.L_x_34) ;  /* 0x0000007000008947 */ /* 0x004fea0003800000 */
.L_x_33:
[----:B------:R2:W-:Y:S01]  /*1ef0*/  @P3 SYNCS.ARRIVE.TRANS64 RZ, [UR17], R2 ;  /* 0x00000002ffff39a7 */ /* 0x0005e20008000011 */
[----:B------:R-:W-:-:S04]  /*1f00*/  ULOP3.LUT UR5, UR21, 0x2, URZ, 0xfc, !UPT ;  /* 0x0000000215057892 */ /* 0x000fc8000f8efcff */
[----:B------:R-:W-:-:S09]  /*1f10*/  UISETP.NE.AND UP0, UPT, UR5, 0x2, UPT ;  /* 0x000000020500788c */ /* 0x000fd2000bf05270 */
[----:B------:R-:W-:Y:S05]  /*1f20*/  BRA.U UP0, `(.L_x_35) ;  /* 0x0000000100047547 */ /* 0x000fea000b800000 */
[----:B------:R-:W-:Y:S05]  /*1f30*/  BPT.TRAP 0x1 ;  /* 0x000000040000795c */ /* 0x000fea0000300000 */
.L_x_35:
[----:B------:R-:W-:Y:S04]  /*1f40*/  BSSY.RECONVERGENT B0, `(.L_x_36) ;  /* 0x0000003000007945 */ /* 0x000fe80003800200 */
[----:B------:R-:W-:Y:S05]  /*1f50*/  @!P2 BRA `(.L_x_37) ;  /* 0x000000000004a947 */ /* 0x000fea0003800000 */
[----:B------:R-:W-:Y:S05]  /*1f60*/  BPT.TRAP 0x1 ;  /* 0x000000040000795c */ /* 0x000fea0000300000 */
.L_x_37:
[----:B------:R-:W-:Y:S05]  /*1f70*/  BSYNC.RECONVERGENT B0 ;  /* 0x0000000000007941 */ /* 0x000fea0003800200 */
.L_x_36:
[----:B------:R-:W-:Y:S02]  /*1f80*/  UIADD3 UR5, UPT, UPT, UR4, 0x1, URZ ;  /* 0x0000000104057890 */ /* 0x000fe4000fffe0ff */
[----:B------:R-:W-:Y:S02]  /*1f90*/  UIADD3 UR14, UP1, UPT, UR26, 0x80, URZ ;  /* 0x000000801a0e7890 */ /* 0x000fe4000ff3e0ff */
[----:B------:R-:W-:Y:S02]  /*1fa0*/  UISETP.NE.AND UP0, UPT, UR5, 0x5, UPT ;  /* 0x000000050500788c */ /* 0x000fe4000bf05270 */
[----:B------:R-:W-:Y:S02]  /*1fb0*/  ULEA UR16, UR4, UR30, 0xd ;  /* 0x0000001e04107291 */ /* 0x000fe4000f8e68ff */
[----:B------:R-:W-:Y:S02]  /*1fc0*/  USEL UR8, URZ, 0x1, UP0 ;  /* 0x00000001ff087887 */ /* 0x000fe40008000000 */
[----:B------:R-:W-:-:S02]  /*1fd0*/  USEL UR6, UR5, URZ, UP0 ;  /* 0x000000ff05067287 */ /* 0x000fc40008000000 */
[----:B------:R-:W-:Y:S02]  /*1fe0*/  UIADD3 UR22, UP0, UPT, UR26, 0x180, URZ ;  /* 0x000001801a167890 */ /* 0x000fe4000ff1e0ff */
[----:B------:R-:W-:Y:S01]  /*1ff0*/  LOP3.LUT R12, R12, UR8, RZ, 0x3c, !PT ;  /* 0x000000080c0c7c12 */ /* 0x000fe2000f8e3cff */
[----:B------:R-:W-:Y:S02]  /*2000*/  ULEA UR8, UR4, UR13, 0xc ;  /* 0x0000000d04087291 */ /* 0x000fe4000f8e60ff */
[----:B------:R-:W-:Y:S01]  /*2010*/  ULEA UR5, UR6, UR13, 0x3 ;  /* 0x0000000d06057291 */ /* 0x000fe2000f8e18ff */
[----:B-1----:R-:W-:Y:S01]  /*2020*/  SHF.L.U32 R0, R12, 0x1f, RZ ;  /* 0x0000001f0c007819 */ /* 0x002fe200000006ff */
[----:B------:R-:W-:Y:S02]  /*2030*/  USHF.L.U32 UR18, UR7, 0x6, URZ ;  /* 0x0000000607127899 */ /* 0x000fe400080006ff */
[----:B------:R-:W-:Y:S02]  /*2040*/  ULOP3.LUT UR17, UR17, 0xfefffff8, URZ, 0xc0, !UPT ;  /* 0xfefffff811117892 */ /* 0x000fe4000f8ec0ff */
[----:B------:R-:W-:-:S02]  /*2050*/  UIADD3.X UR15, UPT, UPT, URZ, UR27, URZ, UP1, !UPT ;  /* 0x0000001bff0f7290 */ /* 0x000fc40008ffe4ff */
[----:B------:R-:W-:Y:S01]  /*2060*/  UPRMT UR4, URZ, 0x5410, UR24 ;  /* 0x00005410ff047896 */ /* 0x000fe20008000018 */
[----:B------:R3:W4:Y:S01]  /*2070*/  SYNCS.PHASECHK.TRANS64.TRYWAIT P0, [UR5+0x28], R0 ;  /* 0x00002800ff0075a7 */ /* 0x0007220008001105 */
[----:B------:R-:W-:Y:S02]  /*2080*/  UIADD3 UR8, UPT, UPT, UR8, 0x12400, URZ ;  /* 0x0001240008087890 */ /* 0x000fe4000fffe0ff */
[----:B------:R-:W-:Y:S01]  /*2090*/  UIADD3.X UR23, UPT, UPT, URZ, UR27, URZ, UP0, !UPT ;  /* 0x0000001bff177290 */ /* 0x000fe200087fe4ff */
[----:B------:R-:W-:Y:S01]  /*20a0*/  UMOV UR32, 0x0 ;  /* 0x0000000000207882 */ /* 0x000fe20000000000 */
[----:B------:R-:W-:Y:S01]  /*20b0*/  UMOV UR33, 0x10000000 ;  /* 0x1000000000217882 */ /* 0x000fe20000000000 */
[----:B------:R-:W-:Y:S01]  /*20c0*/  UMOV UR19, UR35 ;  /* 0x0000002300137c82 */ /* 0x000fe20008000000 */
[----:B------:R-:W-:Y:S01]  /*20d0*/  UMOV UR20, UR36 ;  /* 0x0000002400147c82 */ /* 0x000fe20008000000 */
[----:B------:R-:W-:Y:S01]  /*20e0*/  UMOV UR12, UR36 ;  /* 0x00000024000c7c82 */ /* 0x000fe20008000000 */
[----:B------:R-:W-:Y:S01]  /*20f0*/  UMOV UR9, UR17 ;  /* 0x0000001100097c82 */ /* 0x000fe20008000000 */
[----:B------:R-:W-:Y:S01]  /*2100*/  UMOV UR10, UR18 ;  /* 0x00000012000a7c82 */ /* 0x000fe20008000000 */
[----:B------:R1:W-:Y:S01]  /*2110*/  UTMALDG.3D.MULTICAST.2CTA [UR16], [UR14], UR4, desc[UR32] ;  /* 0x000020100e0073b4 */ /* 0x0003e20008211804 */
[----:B------:R-:W-:-:S04]  /*2120*/  UIADD3 UR7, UPT, UPT, UR7, 0x1, URZ ;  /* 0x0000000107077890 */ /* 0x000fc8000fffe0ff */
[----:B------:R-:W-:Y:S01]  /*2130*/  UISETP.NE.AND UP0, UPT, UR7, UR25, UPT ;  /* 0x000000190700728c */ /* 0x000fe2000bf05270 */
[----:B------:R3:W-:Y:S01]  /*2140*/  UTMALDG.3D.2CTA [UR8], [UR22], desc[UR32] ;  /* 0x00002008160075b4 */ /* 0x0007e20008211000 */
[----:B-1----:R-:W-:-:S07]  /*2150*/  UMOV UR4, UR6 ;  /* 0x0000000600047c82 */ /* 0x002fce0008000000 */
[----:B---3--:R-:W-:Y:S05]  /*2160*/  BRA.U UP0, `(.L_x_38) ;  /* 0xfffffffd00487547 */ /* 0x008fea000b83ffff */
.L_x_32:
[C---:B------:R-:W-:Y:S01]  /*2170*/  LEA R3, R11.reuse, UR13, 0x3 ;  /* 0x0000000d0b037c11 */ /* 0x040fe2000f8e18ff */
[----:B------:R-:W-:Y:S01]  /*2180*/  NOP ;  /* 0x0000000000007918 */ /* 0x000fe20000000000 */
[----:B-1----:R-:W-:Y:S02]  /*2190*/  SHF.L.U32 R0, R10, 0x1f, RZ ;  /* 0x0000001f0a007819 */ /* 0x002fe400000006ff */
[----:B------:R-:W-:Y:S02]  /*21a0*/  LEA R5, R11, UR13, 0x4 ;  /* 0x0000000d0b057c11 */ /* 0x000fe4000f8e20ff */
[----:B--2-4-:R-:W1:Y:S02]  /*21b0*/  SYNCS.PHASECHK.TRANS64.TRYWAIT P0, [R3+URZ+0x80], R0 ;  /* 0x00008000030075a7 */ /* 0x014e6400080011ff */
[----:B-1----:R-:W-:Y:S05]  /*21c0*/  @!P0 BRA `(.L_x_39) ;  /* 0x0000006c00608947 */ /* 0x002fea0003800000 */
.L_x_128:
[----:B------:R-:W2:Y:S01]  /*21d0*/  LDS.128 R4, [R5+0x110] ;  /* 0x0001100005047984 */ /* 0x000ea20000000c00 */
[----:B------:R-:W-:Y:S01]  /*21e0*/  UISETP.GE.AND UP0, UPT, UR42, 0x1, UPT ;  /* 0x000000012a00788c */ /* 0x000fe2000bf06270 */
[----:B------:R-:W-:Y:S01]  /*21f0*/  @!PT LDS RZ, [RZ] ;  /* 0x00000000fffff984 */ /* 0x000fe20000000800 */
[----:B------:R-:W-:Y:S01]  /*2200*/  @!PT LDS RZ, [RZ] ;  /* 0x00000000fffff984 */ /* 0x000fe20000000800 */
[----:B------:R-:W-:Y:S01]  /*2210*/  @!PT LDS RZ, [RZ] ;  /* 0x00000000fffff984 */ /* 0x000fe20000000800 */
[----:B------:R-:W-:Y:S01]  /*2220*/  @!PT LDS RZ, [RZ] ;  /* 0x00000000fffff984 */ /* 0x000fe20000000800 */
[----:B------:R3:W-:Y:S06]  /*2230*/  MEMBAR.ALL.CTA ;  /* 0x0000000000007992 */ /* 0x0007ec0000008000 */
[----:B---3--:R-:W3:Y:S01]  /*2240*/  FENCE.VIEW.ASYNC.S ;  /* 0x00000000000073c6 */ /* 0x008ee20000000000 */
[----:B--2---:R-:W-:-:S13]  /*2250*/  LOP3.LUT P0, RZ, R6, 0x1, RZ, 0xc0, !PT ;  /* 0x0000000106ff7812 */ /* 0x004fda000780c0ff */
[----:B---3--:R-:W-:Y:S01]  /*2260*/  VOTEU.ANY UP1, P0 ;  /* 0x0000000000ff7886 */ /* 0x008fe20000020100 */
[----:B------:R-:W-:-:S13]  /*2270*/  PLOP3.LUT P0, PT, PT, PT, UP1, 0x80, 0x8 ;  /* 0x000000000008781c */ /* 0x000fda0003f0f018 */
[----:B-1----:R-:W-:Y:S02]  /*2280*/  @P0 LOP3.LUT R0, R5, 0xffff, RZ, 0xc0, !PT ;  /* 0x0000ffff05000812 */ /* 0x002fe400078ec0ff */
[----:B------:R-:W-:Y:S02]  /*2290*/  @P0 MOV R2, R4 ;  /* 0x0000000400020202 */ /* 0x000fe40000000f00 */
[----:B------:R-:W-:Y:S01]  /*22a0*/  @P0 R2UR UR5, R0 ;  /* 0x00000000000502ca */ /* 0x000fe200000e0000 */
[----:B------:R-:W-:Y:S01]  /*22b0*/  VIADD R0, R3, 0x90 ;  /* 0x0000009003007836 */ /* 0x000fe20000000000 */
[----:B------:R-:W-:Y:S02]  /*22c0*/  @P0 SHF.R.U32.HI R4, RZ, 0x10, R5 ;  /* 0x00000010ff040819 */ /* 0x000fe40000011605 */
[----:B------:R-:W-:Y:S02]  /*22d0*/  @P0 R2UR UR7, R2 ;  /* 0x00000000020702ca */ /* 0x000fe400000e0000 */
[----:B------:R-:W-:-:S02]  /*22e0*/  PRMT R0, RZ, 0x654, R0 ;  /* 0x00000654ff007816 */ /* 0x000fc40000000000 */
[----:B------:R-:W-:Y:S02]  /*22f0*/  @P0 R2UR UR4, R4 ;  /* 0x00000000040402ca */ /* 0x000fe400000e0000 */
[----:B------:R1:W-:Y:S03]  /*2300*/  SYNCS.ARRIVE.TRANS64.RED.A1T0 RZ, [R0+URZ], RZ ;  /* 0x000000ff00ff79a7 */ /* 0x0003e600081004ff */
[----:B------:R-:W-:-:S04]  /*2310*/  @UP1 UMOV UR31, UR5 ;  /* 0x00000005001f1c82 */ /* 0x000fc80008000000 */
[----:B------:R-:W-:-:S04]  /*2320*/  @UP1 UMOV UR37, UR7 ;  /* 0x0000000700251c82 */ /* 0x000fc80008000000 */
[----:B------:R-:W-:Y:S01]  /*2330*/  @UP1 UMOV UR36, UR4 ;  /* 0x0000000400241c82 */ /* 0x000fe20008000000 */
[----:B------:R-:W-:Y:S05]  /*2340*/  BRA.U !UP0, `(.L_x_40) ;  /* 0x0000000108d47547 */ /* 0x000fea000b800000 */
[----:B------:R-:W2:Y:S01]  /*2350*/  LDCU.128 UR16, c[0x0][0xb10] ;  /* 0x00016200ff1077ac */ /* 0x000ea20008000c00 */
[----:B------:R-:W3:Y:S01]  /*2360*/  LDCU UR12, c[0x0][0xb20] ;  /* 0x00016400ff0c77ac */ /* 0x000ee20008000800 */
[----:B------:R-:W4:Y:S01]  /*2370*/  LDCU UR20, c[0x0][0xb0c] ;  /* 0x00016180ff1477ac */ /* 0x000f220008000800 */
[----:B------:R-:W1:Y:S01]  /*2380*/  LDCU.64 UR8, c[0x0][0xb28] ;  /* 0x00016500ff0877ac */ /* 0x000e620008000a00 */
[----:B------:R-:W-:Y:S02]  /*2390*/  UISETP.NE.AND UP3, UPT, UR42, 0x1, UPT ;  /* 0x000000012a00788c */ /* 0x000fe4000bf65270 */
[----:B--2---:R-:W-:Y:S02]  /*23a0*/  UIMAD.WIDE.U32 UR10, UR38, UR19, URZ ;  /* 0x00000013260a72a5 */ /* 0x004fe4000f8e00ff */
[----:B------:R-:W-:Y:S02]  /*23b0*/  UIMAD.WIDE.U32 UR4, UR39, UR16, URZ ;  /* 0x00000010270472a5 */ /* 0x000fe4000f8e00ff */
[----:B------:R-:W-:-:S02]  /*23c0*/  UISETP.NE.AND UP0, UPT, UR18, 0x1, UPT ;  /* 0x000000011200788c */ /* 0x000fc4000bf05270 */
[----:B------:R-:W-:Y:S01]  /*23d0*/  UIMAD.WIDE.U32 UR22, UR31, UR19, URZ ;  /* 0x000000131f1672a5 */ /* 0x000fe2000f8e00ff */
[----:B------:R-:W-:Y:S02]  /*23e0*/  UMOV UR10, UR11 ;  /* 0x0000000b000a7c82 */ /* 0x000fe40008000000 */
[----:B------:R-:W-:Y:S01]  /*23f0*/  UMOV UR4, UR5 ;  /* 0x0000000500047c82 */ /* 0x000fe20008000000 */
[----:B---3--:R-:W-:Y:S02]  /*2400*/  USHF.R.U32.HI UR10, URZ, UR12, UR10 ;  /* 0x0000000cff0a7299 */ /* 0x008fe4000801160a */
[----:B----4-:R-:W-:Y:S02]  /*2410*/  UISETP.NE.AND UP2, UPT, UR20, 0x1, UPT ;  /* 0x000000011400788c */ /* 0x010fe4000bf45270 */
[----:B------:R-:W-:Y:S02]  /*2420*/  USHF.R.U32.HI UR4, URZ, UR17, UR4 ;  /* 0x00000011ff047299 */ /* 0x000fe40008011604 */
[----:B------:R-:W-:-:S02]  /*2430*/  USEL UR5, UR38, UR10, !UP0 ;  /* 0x0000000a26057287 */ /* 0x000fc4000c000000 */
[----:B------:R-:W-:Y:S02]  /*2440*/  USEL UR7, UR39, UR4, !UP2 ;  /* 0x0000000427077287 */ /* 0x000fe4000d000000 */
[----:B-1----:R-:W-:Y:S01]  /*2450*/  UIMAD.WIDE.U32 UR10, UR5, UR8, URZ ;  /* 0x00000008050a72a5 */ /* 0x002fe2000f8e00ff */
[----:B------:R-:W-:Y:S01]  /*2460*/  UMOV UR4, UR23 ;  /* 0x0000001700047c82 */ /* 0x000fe20008000000 */
[----:B------:R-:W-:Y:S02]  /*2470*/  UIMAD.WIDE.U32 UR14, UR37, UR16, URZ ;  /* 0x00000010250e72a5 */ /* 0x000fe4000f8e00ff */
[----:B------:R-:W-:-:S03]  /*2480*/  UIMAD.WIDE.U32 UR22, UR7, UR8, URZ ;  /* 0x00000008071672a5 */ /* 0x000fc6000f8e00ff */
[----:B------:R-:W-:Y:S01]  /*2490*/  UMOV UR10, UR11 ;  /* 0x0000000b000a7c82 */ /* 0x000fe20008000000 */
[----:B------:R-:W-:Y:S02]  /*24a0*/  USHF.R.U32.HI UR4, URZ, UR12, UR4 ;  /* 0x0000000cff047299 */ /* 0x000fe40008011604 */
[----:B------:R-:W-:Y:S01]  /*24b0*/  @UP3 USHF.R.U32.HI UR5, URZ, UR9, UR10 ;  /* 0x00000009ff053299 */ /* 0x000fe2000801160a */
[----:B------:R-:W-:Y:S01]  /*24c0*/  UMOV UR14, UR15 ;  /* 0x0000000f000e7c82 */ /* 0x000fe20008000000 */
[----:B------:R-:W-:Y:S01]  /*24d0*/  UMOV UR22, UR23 ;  /* 0x0000001700167c82 */ /* 0x000fe20008000000 */
[----:B------:R-:W-:Y:S02]  /*24e0*/  USHF.R.U32.HI UR17, URZ, UR17, UR14 ;  /* 0x00000011ff117299 */ /* 0x000fe4000801160e */
[----:B------:R-:W-:Y:S02]  /*24f0*/  USEL UR4, UR31, UR4, !UP0 ;  /* 0x000000041f047287 */ /* 0x000fe4000c000000 */
[----:B------:R-:W-:-:S02]  /*2500*/  @UP3 USHF.R.U32.HI UR7, URZ, UR9, UR22 ;  /* 0x00000009ff073299 */ /* 0x000fc40008011616 */
[----:B------:R-:W-:Y:S02]  /*2510*/  UIMAD UR10, UR42, UR5, URZ ;  /* 0x000000052a0a72a4 */ /* 0x000fe4000f8e02ff */
[----:B------:R-:W-:Y:S02]  /*2520*/  USEL UR5, UR37, UR17, !UP2 ;  /* 0x0000001125057287 */ /* 0x000fe4000d000000 */
[----:B------:R-:W-:Y:S02]  /*2530*/  UIMAD UR12, UR42, UR7, URZ ;  /* 0x000000072a0c72a4 */ /* 0x000fe4000f8e02ff */
[----:B------:R-:W-:Y:S02]  /*2540*/  UISETP.GE.AND UP0, UPT, UR4, UR10, UPT ;  /* 0x0000000a0400728c */ /* 0x000fe4000bf06270 */
[----:B------:R-:W-:Y:S02]  /*2550*/  UIMAD.WIDE.U32 UR10, UR4, UR8, URZ ;  /* 0x00000008040a72a5 */ /* 0x000fe4000f8e00ff */
[----:B------:R-:W-:-:S02]  /*2560*/  UISETP.GE.OR UP0, UPT, UR5, UR12, UP0 ;  /* 0x0000000c0500728c */ /* 0x000fc40008706670 */
[----:B------:R-:W-:Y:S02]  /*2570*/  UIMAD.WIDE.U32 UR14, UR5, UR8, URZ ;  /* 0x00000008050e72a5 */ /* 0x000fe4000f8e00ff */
[----:B------:R-:W-:Y:S01]  /*2580*/  UIADD3 UR12, UPT, UPT, -UR5, URZ, URZ ;  /* 0x000000ff050c7290 */ /* 0x000fe2000fffe1ff */
[----:B------:R-:W-:Y:S01]  /*2590*/  UMOV UR10, UR11 ;  /* 0x0000000b000a7c82 */ /* 0x000fe20008000000 */
[----:B------:R-:W-:Y:S02]  /*25a0*/  UIADD3 UR11, UPT, UPT, -UR4, URZ, URZ ;  /* 0x000000ff040b7290 */ /* 0x000fe4000fffe1ff */
[----:B------:R-:W-:-:S03]  /*25b0*/  USHF.R.U32.HI UR10, URZ, UR9, UR10 ;  /* 0x00000009ff0a7299 */ /* 0x000fc6000801160a */
[----:B------:R-:W-:Y:S01]  /*25c0*/  @!UP0 UMOV UR8, UR15 ;  /* 0x0000000f00088c82 */ /* 0x000fe20008000000 */
[----:B------:R-:W-:Y:S02]  /*25d0*/  UIMAD UR11, UR18, UR11, UR31 ;  /* 0x0000000b120b72a4 */ /* 0x000fe4000f8e021f */
[----:B------:R-:W-:Y:S02]  /*25e0*/  USEL UR10, UR4, UR10, !UP3 ;  /* 0x0000000a040a7287 */ /* 0x000fe4000d800000 */
[----:B------:R-:W-:Y:S02]  /*25f0*/  @!UP0 USHF.R.U32.HI UR8, URZ, UR9, UR8 ;  /* 0x00000009ff088299 */ /* 0x000fe40008011608 */
[----:B------:R-:W-:Y:S02]  /*2600*/  UIADD3 UR9, UPT, UPT, -UR10, URZ, URZ ;  /* 0x000000ff0a097290 */ /* 0x000fe4000fffe1ff */
[----:B------:R-:W-:Y:S02]  /*2610*/  @!UP0 USEL UR8, UR5, UR8, !UP3 ;  /* 0x0000000805088287 */ /* 0x000fe4000d800000 */
[----:B------:R-:W-:-:S02]  /*2620*/  UIMAD UR9, UR42, UR9, UR4 ;  /* 0x000000092a0972a4 */ /* 0x000fc4000f8e0204 */
[----:B------:R-:W-:Y:S02]  /*2630*/  @!UP0 UIADD3 UR10, UPT, UPT, UR10, -UR8, URZ ;  /* 0x800000080a0a8290 */ /* 0x000fe4000fffe0ff */
[----:B------:R-:W-:Y:S02]  /*2640*/  @!UP0 UIMAD UR8, UR9, UR7, UR8 ;  /* 0x00000007090882a4 */ /* 0x000fe4000f8e0208 */
[----:B------:R-:W-:Y:S02]  /*2650*/  @!UP0 UIMAD UR4, UR42, UR10, UR5 ;  /* 0x0000000a2a0482a4 */ /* 0x000fe4000f8e0205 */
[----:B------:R-:W-:Y:S02]  /*2660*/  UIMAD UR7, UR20, UR12, UR37 ;  /* 0x0000000c140772a4 */ /* 0x000fe4000f8e0225 */
[----:B------:R-:W-:Y:S01]  /*2670*/  UIMAD UR31, UR4, UR18, UR11 ;  /* 0x00000012041f72a4 */ /* 0x000fe2000f8e020b */
[----:B------:R-:W-:Y:S02]  /*2680*/  @!UP0 UMOV UR5, UR8 ;  /* 0x0000000800058c82 */ /* 0x000fe40008000000 */
[----:B------:R-:W-:-:S12]  /*2690*/  UIMAD UR37, UR5, UR20, UR7 ;  /* 0x00000014052572a4 */ /* 0x000fd8000f8e0207 */
.L_x_40:
[----:B------:R-:W2:Y:S02]  /*26a0*/  LDCU UR4, c[0x0][0xb30] ;  /* 0x00016600ff0477ac */ /* 0x000ea40008000800 */
[----:B--2---:R-:W-:-:S09]  /*26b0*/  UISETP.NE.AND UP0, UPT, UR4, 0x1, UPT ;  /* 0x000000010400788c */ /* 0x004fd2000bf05270 */
[----:B------:R-:W-:Y:S05]  /*26c0*/  BRA.U UP0, `(.L_x_41) ;  /* 0x0000000100447547 */ /* 0x000fea000b800000 */
[----:B------:R-:W2:Y:S01]  /*26d0*/  LDCU.128 UR16, c[0x0][0xb10] ;  /* 0x00016200ff1077ac */ /* 0x000ea20008000c00 */
[----:B------:R-:W3:Y:S01]  /*26e0*/  LDCU UR10, c[0x0][0xb0c] ;  /* 0x00016180ff0a77ac */ /* 0x000ee20008000800 */
[----:B------:R-:W4:Y:S01]  /*26f0*/  LDCU UR7, c[0x0][0xb20] ;  /* 0x00016400ff0777ac */ /* 0x000f220008000800 */
[----:B--2---:R-:W-:Y:S02]  /*2700*/  UIMAD.WIDE.U32 UR8, UR37, UR16, URZ ;  /* 0x00000010250872a5 */ /* 0x004fe4000f8e00ff */
[----:B------:R-:W-:Y:S02]  /*2710*/  UIMAD.WIDE.U32 UR4, UR31, UR19, URZ ;  /* 0x000000131f0472a5 */ /* 0x000fe4000f8e00ff */
[----:B---3--:R-:W-:Y:S02]  /*2720*/  UISETP.NE.AND UP2, UPT, UR10, 0x1, UPT ;  /* 0x000000010a00788c */ /* 0x008fe4000bf45270 */
[----:B------:R-:W-:Y:S01]  /*2730*/  UISETP.NE.AND UP0, UPT, UR18, 0x1, UPT ;  /* 0x000000011200788c */ /* 0x000fe2000bf05270 */
[----:B------:R-:W-:-:S02]  /*2740*/  UMOV UR8, UR9 ;  /* 0x0000000900087c82 */ /* 0x000fc40008000000 */
[----:B------:R-:W-:Y:S01]  /*2750*/  UMOV UR4, UR5 ;  /* 0x0000000500047c82 */ /* 0x000fe20008000000 */
[----:B------:R-:W-:Y:S02]  /*2760*/  USHF.R.U32.HI UR17, URZ, UR17, UR8 ;  /* 0x00000011ff117299 */ /* 0x000fe40008011608 */
[----:B----4-:R-:W-:Y:S02]  /*2770*/  USHF.R.U32.HI UR4, URZ, UR7, UR4 ;  /* 0x00000007ff047299 */ /* 0x010fe40008011604 */
[----:B------:R-:W-:Y:S02]  /*2780*/  USEL UR5, UR37, UR17, !UP2 ;  /* 0x0000001125057287 */ /* 0x000fe4000d000000 */
[----:B------:R-:W-:-:S04]  /*2790*/  USEL UR4, UR31, UR4, !UP0 ;  /* 0x000000041f047287 */ /* 0x000fc8000c000000 */
[----:B------:R-:W-:Y:S02]  /*27a0*/  UIADD3 UR7, UPT, UPT, UR5, -UR4, URZ ;  /* 0x8000000405077290 */ /* 0x000fe4000fffe0ff */
[----:B------:R-:W-:Y:S02]  /*27b0*/  UIADD3 UR4, UPT, UPT, -UR5, UR4, URZ ;  /* 0x0000000405047290 */ /* 0x000fe4000fffe1ff */
[----:B------:R-:W-:Y:S02]  /*27c0*/  UIMAD UR31, UR7, UR18, UR31 ;  /* 0x00000012071f72a4 */ /* 0x000fe4000f8e021f */
[----:B------:R-:W-:-:S12]  /*27d0*/  UIMAD UR37, UR4, UR10, UR37 ;  /* 0x0000000a042572a4 */ /* 0x000fd8000f8e0225 */
.L_x_41:
[----:B------:R-:W-:Y:S01]  /*27e0*/  VIADD R11, R11, 0x1 ;  /* 0x000000010b0b7836 */ /* 0x000fe20000000000 */
[----:B------:R-:W-:Y:S01]  /*27f0*/  PLOP3.LUT P1, PT, PT, PT, PT, 0x80, 0x8 ;  /* 0x000000000008781c */ /* 0x000fe20003f2f070 */
[----:B------:R-:W-:Y:S02]  /*2800*/  UIADD3 UR16, UPT, UPT, UR37, UR62, URZ ;  /* 0x0000003e25107290 */ /* 0x000fe4000fffe0ff */
[----:B------:R-:W-:Y:S01]  /*2810*/  UIADD3 UR20, UPT, UPT, UR31, UR59, URZ ;  /* 0x0000003b1f147290 */ /* 0x000fe2000fffe0ff */
[----:B------:R-:W-:-:S04]  /*2820*/  ISETP.NE.AND P0, PT, R11, 0x2, PT ;  /* 0x000000020b00780c */ /* 0x000fc80003f05270 */
[----:B------:R-:W-:Y:S02]  /*2830*/  SEL R3, RZ, 0x1, P0 ;  /* 0x00000001ff037807 */ /* 0x000fe40000000000 */
[----:B------:R-:W-:Y:S02]  /*2840*/  SEL R11, R11, RZ, P0 ;  /* 0x000000ff0b0b7207 */ /* 0x000fe40000000000 */
[----:B------:R-:W-:Y:S01]  /*2850*/  LOP3.LUT R10, R10, R3, RZ, 0x3c, !PT ;  /* 0x000000030a0a7212 */ /* 0x000fe200078e3cff */
[----:B------:R-:W-:Y:S06]  /*2860*/  BRA.U UP1, `(.L_x_42) ;  /* 0xfffffff101487547 */ /* 0x000fec000b83ffff */
[----:B------:R-:W-:Y:S01]  /*2870*/  UIADD3 UR13, UPT, UPT, UR13, 0x28, URZ ;  /* 0x000000280d0d7890 */ /* 0x000fe2000fffe0ff */
[----:B------:R-:W-:-:S03]  /*2880*/  SHF.L.U32 R3, R12, 0x1f, RZ ;  /* 0x0000001f0c037819 */ /* 0x000fc600000006ff */
[----:B------:R-:W-:-:S09]  /*2890*/  ULEA UR4, UR6, UR13, 0x3 ;  /* 0x0000000d06047291 */ /* 0x000fd2000f8e18ff */
[----:B------:R-:W2:Y:S02]  /*28a0*/  SYNCS.PHASECHK.TRANS64.TRYWAIT P0, [UR4], R3 ;  /* 0x00000003ff0075a7 */ /* 0x000ea40008001104 */
[----:B--2---:R-:W-:Y:S05]  /*28b0*/  @!P0 BRA `(.L_x_43) ;  /* 0x0000006400b88947 */ /* 0x004fea0003800000 */
.L_x_130:
[----:B------:R-:W-:-:S04]  /*28c0*/  UIADD3 UR4, UPT, UPT, UR6, 0x1, URZ ;  /* 0x0000000106047890 */ /* 0x000fc8000fffe0ff */
[----:B------:R-:W-:-:S04]  /*28d0*/  UISETP.NE.AND UP0, UPT, UR4, 0x5, UPT ;  /* 0x000000050400788c */ /* 0x000fc8000bf05270 */
[----:B------:R-:W-:Y:S02]  /*28e0*/  USEL UR6, URZ, 0x1, UP0 ;  /* 0x00000001ff067887 */ /* 0x000fe40008000000 */
[----:B------:R-:W-:-:S04]  /*28f0*/  USEL UR4, UR4, URZ, UP0 ;  /* 0x000000ff04047287 */ /* 0x000fc80008000000 */
[----:B------:R-:W-:Y:S01]  /*2900*/  ULEA UR5, UR4, UR13, 0x3 ;  /* 0x0000000d04057291 */ /* 0x000fe2000f8e18ff */
[----:B------:R-:W-:-:S04]  /*2910*/  LOP3.LUT R2, R12, UR6, RZ, 0x3c, !PT ;  /* 0x000000060c027c12 */ /* 0x000fc8000f8e3cff */
[----:B-1----:R-:W-:-:S04]  /*2920*/  SHF.L.U32 R3, R2, 0x1f, RZ ;  /* 0x0000001f02037819 */ /* 0x002fc800000006ff */
[----:B------:R-:W1:Y:S02]  /*2930*/  SYNCS.PHASECHK.TRANS64.TRYWAIT P0, [UR5], R3 ;  /* 0x00000003ff0075a7 */ /* 0x000e640008001105 */
[----:B-1----:R-:W-:Y:S05]  /*2940*/  @!P0 BRA `(.L_x_44) ;  /* 0x0000006400ac8947 */ /* 0x002fea0003800000 */
.L_x_132:
        /* <DEDUP_REMOVED lines=9> */
.L_x_134:
        /* <DEDUP_REMOVED lines=9> */
.L_x_136:
[----:B------:R-:W-:-:S04]  /*2a70*/  UIADD3 UR4, UPT, UPT, UR4, 0x1, URZ ;  /* 0x0000000104047890 */ /* 0x000fc8000fffe0ff */
[----:B------:R-:W-:-:S04]  /*2a80*/  UISETP.NE.AND UP0, UPT, UR4, 0x5, UPT ;  /* 0x000000050400788c */ /* 0x000fc8000bf05270 */
[----:B------:R-:W-:Y:S02]  /*2a90*/  USEL UR5, URZ, 0x1, UP0 ;  /* 0x00000001ff057887 */ /* 0x000fe40008000000 */
[----:B------:R-:W-:-:S04]  /*2aa0*/  USEL UR4, UR4, URZ, UP0 ;  /* 0x000000ff04047287 */ /* 0x000fc80008000000 */
[----:B------:R-:W-:Y:S01]  /*2ab0*/  ULEA UR4, UR4, UR13, 0x3 ;  /* 0x0000000d04047291 */ /* 0x000fe2000f8e18ff */
[----:B-1----:R-:W-:-:S04]  /*2ac0*/  LOP3.LUT R3, R2, UR5, RZ, 0x3c, !PT ;  /* 0x0000000502037c12 */ /* 0x002fc8000f8e3cff */
[----:B------:R-:W-:Y:S01]  /*2ad0*/  SHF.L.U32 R3, R3, 0x1f, RZ ;  /* 0x0000001f03037819 */ /* 0x000fe200000006ff */
[----:B------:R-:W-:-:S07]  /*2ae0*/  IMAD.U32 R0, RZ, RZ, UR4 ;  /* 0x00000004ff007e24 */ /* 0x000fce000f8e00ff */
.L_x_47:
[----:B-1----:R1:W2:Y:S02]  /*2af0*/  SYNCS.PHASECHK.TRANS64.TRYWAIT P0, [R0+URZ], R3 ;  /* 0x00000003000075a7 */ /* 0x0022a400080011ff */
[----:B--2---:R-:W-:Y:S05]  /*2b00*/  @!P0 NANOSLEEP.SYNCS 0x989680 ;  /* 0x009896800000895d */ /* 0x004fea0003900000 */
[----:B------:R-:W2:Y:S02]  /*2b10*/  @!P0 SYNCS.PHASECHK.TRANS64 P0, [R0+URZ], R3 ;  /* 0x00000003000085a7 */ /* 0x000ea400080010ff */
[----:B--2---:R-:W-:Y:S05]  /*2b20*/  @P0 EXIT ;  /* 0x000000000000094d */ /* 0x004fea0003800000 */
[----:B------:R-:W-:Y:S05]  /*2b30*/  BRA `(.L_x_47) ;  /* 0xfffffffc00ec7947 */ /* 0x000fea000383ffff */
.L_x_22:
[----:B------:R-:W-:-:S04]  /*2b40*/  UISETP.NE.AND UP0, UPT, UR48, URZ, UPT ;  /* 0x000000ff3000728c */ /* 0x000fc8000bf05270 */
[----:B------:R-:W-:-:S09]  /*2b50*/  UISETP.NE.OR UP0, UPT, UR13, 0x1, UP0 ;  /* 0x000000010d00788c */ /* 0x000fd20008705670 */
[----:B------:R-:W-:Y:S05]  /*2b60*/  BRA.U UP0, `(.L_x_48) ;  /* 0x0000000500487547 */ /* 0x000fea000b800000 */
[----:B------:R-:W-:Y:S01]  /*2b70*/  ISETP.GE.U32.AND P2, PT, R0, 0x4, PT ;  /* 0x000000040000780c */ /* 0x000fe20003f46070 */
[----:B------:R-:W-:Y:S01]  /*2b80*/  IMAD.MOV.U32 R12, RZ, RZ, 0x1 ;  /* 0x00000001ff0c7424 */ /* 0x000fe200078e00ff */
[----:B------:R-:W-:Y:S02]  /*2b90*/  CS2R R10, SRZ ;  /* 0x00000000000a7805 */ /* 0x000fe4000001ff00 */
[----:B------:R-:W-:Y:S01]  /*2ba0*/  CS2R R8, SRZ ;  /* 0x0000000000087805 */ /* 0x000fe2000001ff00 */
[----:B------:R-:W-:Y:S01]  /*2bb0*/  UMOV UR4, 0x400 ;  /* 0x0000040000047882 */ /* 0x000fe20000000000 */
[----:B------:R-:W-:Y:S01]  /*2bc0*/  UMOV UR5, URZ ;  /* 0x000000ff00057c82 */ /* 0x000fe20008000000 */
[----:B------:R-:W-:-:S12]  /*2bd0*/  ULEA UR6, UR48, UR4, 0x18 ;  /* 0x0000000430067291 */ /* 0x000fd8000f8ec0ff */
.L_x_52:
[----:B------:R-:W-:Y:S02]  /*2be0*/  LEA R2, R8, UR6, 0x3 ;  /* 0x0000000608027c11 */ /* 0x000fe4000f8e18ff */
[----:B------:R-:W-:-:S03]  /*2bf0*/  SHF.L.U32 R5, R9, 0x1f, RZ ;  /* 0x0000001f09057819 */ /* 0x000fc600000006ff */
[----:B------:R-:W-:Y:S01]  /*2c00*/  VIADD R4, R2, 0xf0 ;  /* 0x000000f002047836 */ /* 0x000fe20000000000 */
[----:B------:R-:W1:Y:S02]  /*2c10*/  SYNCS.PHASECHK.TRANS64.TRYWAIT P0, [R2+URZ+0xe0], R5 ;  /* 0x0000e005020075a7 */ /* 0x000e6400080011ff */
[----:B-1----:R-:W-:Y:S05]  /*2c20*/  @!P0 BRA `(.L_x_49) ;  /* 0x00000064003c8947 */ /* 0x002fea0003800000 */
.L_x_137:
[----:B------:R-:W-:Y:S01]  /*2c30*/  ULEA UR4, UR5, UR6, 0x3 ;  /* 0x0000000605047291 */ /* 0x000fe2000f8e18ff */
[----:B------:R-:W-:Y:S02]  /*2c40*/  PRMT R4, RZ, 0x654, R4 ;  /* 0x00000654ff047816 */ /* 0x000fe40000000004 */
[----:B-1----:R-:W-:Y:S01]  /*2c50*/  SHF.L.U32 R5, R12, 0x1f, RZ ;  /* 0x0000001f0c057819 */ /* 0x002fe200000006ff */
[----:B------:R-:W-:Y:S01]  /*2c60*/  UIADD3 UR7, UPT, UPT, UR4, 0x80, URZ ;  /* 0x0000008004077890 */ /* 0x000fe2000fffe0ff */
[----:B------:R1:W-:Y:S05]  /*2c70*/  SYNCS.ARRIVE.TRANS64.RED.A1T0 RZ, [R4+URZ], RZ ;  /* 0x000000ff04ff79a7 */ /* 0x0003ea00081004ff */
[----:B------:R-:W-:Y:S01]  /*2c80*/  IMAD.U32 R7, RZ, RZ, UR7 ;  /* 0x00000007ff077e24 */ /* 0x000fe2000f8e00ff */
[----:B------:R-:W2:Y:S04]  /*2c90*/  SYNCS.PHASECHK.TRANS64.TRYWAIT P0, [UR4+0x90], R5 ;  /* 0x00009005ff0075a7 */ /* 0x000ea80008001104 */
[----:B------:R-:W-:Y:S01]  /*2ca0*/  PRMT R6, R0, 0x654, R7 ;  /* 0x0000065400067816 */ /* 0x000fe20000000007 */
[----:B-1----:R-:W-:Y:S01]  /*2cb0*/  @!P2 IMAD.MOV.U32 R4, RZ, RZ, 0x10 ;  /* 0x00000010ff04a424 */ /* 0x002fe200078e00ff */
[----:B--2---:R-:W-:Y:S06]  /*2cc0*/  @!P0 BRA `(.L_x_50) ;  /* 0x0000006400288947 */ /* 0x004fec0003800000 */
.L_x_139:
[----:B------:R-:W-:Y:S01]  /*2cd0*/  ULEA UR8, UR5, UR6, 0x4 ;  /* 0x0000000605087291 */ /* 0x000fe2000f8e20ff */
[----:B------:R-:W-:Y:S01]  /*2ce0*/  SEL R3, R6, R3, !P2 ;  /* 0x0000000306037207 */ /* 0x000fe20005000000 */
[----:B------:R-:W-:Y:S01]  /*2cf0*/  UIADD3 UR9, UPT, UPT, UR4, 0x80, URZ ;  /* 0x0000008004097890 */ /* 0x000fe2000fffe0ff */
[----:B-1----:R-:W-:Y:S01]  /*2d00*/  LEA R2, R11, UR6, 0x3 ;  /* 0x000000060b027c11 */ /* 0x002fe2000f8e18ff */
[----:B------:R-:W-:Y:S01]  /*2d10*/  UIADD3 UR8, UPT, UPT, UR8, 0x110, URZ ;  /* 0x0000011008087890 */ /* 0x000fe2000fffe0ff */
[----:B------:R-:W-:Y:S01]  /*2d20*/  SHF.L.U32 R5, R10, 0x1f, RZ ;  /* 0x0000001f0a057819 */ /* 0x000fe200000006ff */
[----:B------:R1:W-:Y:S01]  /*2d30*/  @!P2 SYNCS.ARRIVE.TRANS64.RED RZ, [R3+URZ], R4 ;  /* 0x0000000403ffa9a7 */ /* 0x0003e200080004ff */
[----:B------:R-:W-:Y:S01]  /*2d40*/  UIADD3 UR4, UPT, UPT, UR5, 0x1, URZ ;  /* 0x0000000105047890 */ /* 0x000fe2000fffe0ff */
[----:B------:R-:W-:-:S03]  /*2d50*/  VIADD R8, R8, 0x1 ;  /* 0x0000000108087836 */ /* 0x000fc60000000000 */
[----:B------:R-:W-:Y:S02]  /*2d60*/  UISETP.NE.AND UP0, UPT, UR4, 0x2, UPT ;  /* 0x000000020400788c */ /* 0x000fe4000bf05270 */
[----:B------:R-:W-:Y:S06]  /*2d70*/  UGETNEXTWORKID.BROADCAST [UR8], [UR9] ;  /* 0x00000000080073ca */ /* 0x000fec0008000100 */
[----:B------:R-:W-:Y:S01]  /*2d80*/  USEL UR7, URZ, 0x1, UP0 ;  /* 0x00000001ff077887 */ /* 0x000fe20008000000 */
[----:B------:R-:W-:Y:S01]  /*2d90*/  ISETP.NE.AND P0, PT, R8, 0x2, PT ;  /* 0x000000020800780c */ /* 0x000fe20003f05270 */
[----:B------:R-:W-:Y:S01]  /*2da0*/  USEL UR5, UR4, URZ, UP0 ;  /* 0x000000ff04057287 */ /* 0x000fe20008000000 */
[----:B------:R-:W2:Y:S03]  /*2db0*/  SYNCS.PHASECHK.TRANS64.TRYWAIT P1, [R2+URZ+0x80], R5 ;  /* 0x00008005020075a7 */ /* 0x000ea600080211ff */
[----:B------:R-:W-:Y:S01]  /*2dc0*/  LOP3.LUT R12, R12, UR7, RZ, 0x3c, !PT ;  /* 0x000000070c0c7c12 */ /* 0x000fe2000f8e3cff */
[----:B-12---:R-:W-:Y:S07]  /*2dd0*/  @!P1 BRA `(.L_x_51) ;  /* 0x0000006000fc9947 */ /* 0x006fee0003800000 */
.L_x_140:
[C---:B------:R-:W-:Y:S01]  /*2de0*/  LEA R4, R11.reuse, UR6, 0x4 ;  /* 0x000000060b047c11 */ /* 0x040fe2000f8e20ff */
[----:B-1----:R-:W-:Y:S01]  /*2df0*/  VIADD R2, R2, 0x90 ;  /* 0x0000009002027836 */ /* 0x002fe20000000000 */
[----:B------:R-:W-:Y:S01]  /*2e00*/  SEL R8, R8, RZ, P0 ;  /* 0x000000ff08087207 */ /* 0x000fe20000000000 */
[----:B------:R-:W-:-:S03]  /*2e10*/  VIADD R11, R11, 0x1 ;  /* 0x000000010b0b7836 */ /* 0x000fc60000000000 */
[----:B------:R-:W1:Y:S01]  /*2e20*/  LDS.128 R4, [R4+0x110] ;  /* 0x0001100004047984 */ /* 0x000e620000000c00 */
[----:B------:R-:W-:Y:S02]  /*2e30*/  PRMT R2, RZ, 0x654, R2 ;  /* 0x00000654ff027816 */ /* 0x000fe40000000002 */
[C---:B------:R-:W-:Y:S01]  /*2e40*/  ISETP.NE.AND P1, PT, R11.reuse, 0x2, PT ;  /* 0x000000020b00780c */ /* 0x040fe20003f25270 */
[----:B------:R-:W-:Y:S01]  /*2e50*/  @!PT LDS RZ, [RZ] ;  /* 0x00000000fffff984 */ /* 0x000fe20000000800 */
[----:B------:R-:W-:Y:S01]  /*2e60*/  @!PT LDS RZ, [RZ] ;  /* 0x00000000fffff984 */ /* 0x000fe20000000800 */
[----:B------:R-:W-:Y:S01]  /*2e70*/  @!PT LDS RZ, [RZ] ;  /* 0x00000000fffff984 */ /* 0x000fe20000000800 */
[----:B------:R-:W-:Y:S01]  /*2e80*/  @!PT LDS RZ, [RZ] ;  /* 0x00000000fffff984 */ /* 0x000fe20000000800 */
[----:B------:R2:W-:Y:S06]  /*2e90*/  MEMBAR.ALL.CTA ;  /* 0x0000000000007992 */ /* 0x0005ec0000008000 */
[----:B--2---:R-:W2:Y:S01]  /*2ea0*/  FENCE.VIEW.ASYNC.S ;  /* 0x00000000000073c6 */ /* 0x004ea20000000000 */
[----:B------:R-:W-:Y:S01]  /*2eb0*/  SEL R11, R11, RZ, P1 ;  /* 0x000000ff0b0b7207 */ /* 0x000fe20000800000 */
[----:B--2---:R2:W-:Y:S01]  /*2ec0*/  SYNCS.ARRIVE.TRANS64.RED.A1T0 RZ, [R2+URZ], RZ ;  /* 0x000000ff02ff79a7 */ /* 0x0045e200081004ff */
[----:B-1----:R-:W-:-:S02]  /*2ed0*/  LOP3.LUT P3, RZ, R6, 0x1, RZ, 0xc0, !PT ;  /* 0x0000000106ff7812 */ /* 0x002fc4000786c0ff */
[----:B------:R-:W-:-:S04]  /*2ee0*/  SEL R5, RZ, 0x1, P1 ;  /* 0x00000001ff057807 */ /* 0x000fc80000800000 */
[----:B------:R-:W-:Y:S02]  /*2ef0*/  LOP3.LUT R10, R10, R5, RZ, 0x3c, !PT ;  /* 0x000000050a0a7212 */ /* 0x000fe400078e3cff */
[----:B--2---:R-:W-:-:S04]  /*2f00*/  SEL R2, RZ, 0x1, P0 ;  /* 0x00000001ff027807 */ /* 0x004fc80000000000 */
[----:B------:R-:W-:Y:S01]  /*2f10*/  LOP3.LUT R9, R9, R2, RZ, 0x3c, !PT ;  /* 0x0000000209097212 */ /* 0x000fe200078e3cff */
[----:B------:R-:W-:Y:S06]  /*2f20*/  @P3 BRA `(.L_x_52) ;  /* 0xfffffffc002c3947 */ /* 0x000fec000383ffff */
[----:B------:R-:W-:Y:S01]  /*2f30*/  ULEA UR4, UR5, UR6, 0x3 ;  /* 0x0000000605047291 */ /* 0x000fe2000f8e18ff */
[----:B------:R-:W-:-:S08]  /*2f40*/  SHF.L.U32 R3, R12, 0x1f, RZ ;  /* 0x0000001f0c037819 */ /* 0x000fd000000006ff */
[----:B------:R-:W1:Y:S02]  /*2f50*/  SYNCS.PHASECHK.TRANS64 P0, [UR4+0x90], R3 ;  /* 0x00009003ff0075a7 */ /* 0x000e640008001004 */
[----:B-1----:R-:W-:Y:S05]  /*2f60*/  @P0 BRA `(.L_x_53) ;  /* 0x0000000000080947 */ /* 0x002fea0003800000 */
[----:B------:R-:W1:Y:S02]  /*2f70*/  SYNCS.PHASECHK.TRANS64.TRYWAIT P0, [UR4+0x90], R3 ;  /* 0x00009003ff0075a7 */ /* 0x000e640008001104 */
[----:B-1----:R-:W-:Y:S05]  /*2f80*/  @!P0 BRA `(.L_x_54) ;  /* 0x0000006000a48947 */ /* 0x002fea0003800000 */
.L_x_53:
[----:B------:R-:W-:-:S04]  /*2f90*/  UIADD3 UR7, UPT, UPT, UR5, 0x1, URZ ;  /* 0x0000000105077890 */ /* 0x000fc8000fffe0ff */
[----:B------:R-:W-:-:S04]  /*2fa0*/  UISETP.NE.AND UP0, UPT, UR7, 0x2, UPT ;  /* 0x000000020700788c */ /* 0x000fc8000bf05270 */
[----:B------:R-:W-:Y:S02]  /*2fb0*/  USEL UR8, URZ, 0x1, UP0 ;  /* 0x00000001ff087887 */ /* 0x000fe40008000000 */
[----:B------:R-:W-:-:S04]  /*2fc0*/  USEL UR7, UR7, URZ, UP0 ;  /* 0x000000ff07077287 */ /* 0x000fc80008000000 */
[----:B------:R-:W-:Y:S01]  /*2fd0*/  ULEA UR7, UR7, UR6, 0x3 ;  /* 0x0000000607077291 */ /* 0x000fe2000f8e18ff */
[----:B-1----:R-:W-:-:S04]  /*2fe0*/  LOP3.LUT R3, R12, UR8, RZ, 0x3c, !PT ;  /* 0x000000080c037c12 */ /* 0x002fc8000f8e3cff */
[----:B------:R-:W-:-:S04]  /*2ff0*/  SHF.L.U32 R0, R3, 0x1f, RZ ;  /* 0x0000001f03007819 */ /* 0x000fc800000006ff */
[----:B------:R-:W1:Y:S02]  /*3000*/  SYNCS.PHASECHK.TRANS64 P0, [UR7+0x90], R0 ;  /* 0x00009000ff0075a7 */ /* 0x000e640008001007 */
[----:B-1----:R-:W-:Y:S05]  /*3010*/  @P0 EXIT ;  /* 0x000000000000094d */ /* 0x002fea0003800000 */
[----:B------:R-:W-:Y:S02]  /*3020*/  SHF.L.U32 R3, R3, 0x1f, RZ ;  /* 0x0000001f03037819 */ /* 0x000fe400000006ff */
[----:B------:R-:W-:-:S07]  /*3030*/  MOV R0, UR7 ;  /* 0x0000000700007c02 */ /* 0x000fce0008000f00 */
.L_x_55:
[----:B-1----:R1:W2:Y:S02]  /*3040*/  SYNCS.PHASECHK.TRANS64.TRYWAIT P0, [R0+URZ+0x90], R3 ;  /* 0x00009003000075a7 */ /* 0x0022a400080011ff */
[----:B--2---:R-:W-:Y:S05]  /*3050*/  @!P0 NANOSLEEP.SYNCS 0x989680 ;  /* 0x009896800000895d */ /* 0x004fea0003900000 */
[----:B------:R-:W2:Y:S02]  /*3060*/  @!P0 SYNCS.PHASECHK.TRANS64 P0, [R0+URZ+0x90], R3 ;  /* 0x00009003000085a7 */ /* 0x000ea400080010ff */
[----:B--2---:R-:W-:Y:S05]  /*3070*/  @P0 EXIT ;  /* 0x000000000000094d */ /* 0x004fea0003800000 */
[----:B------:R-:W-:Y:S05]  /*3080*/  BRA `(.L_x_55) ;  /* 0xfffffffc00ec7947 */ /* 0x000fea000383ffff */
.L_x_48:
[----:B------:R-:W-:Y:S05]  /*3090*/  BRA.U UP4, `(.L_x_56) ;  /* 0x0000001104a07547 */ /* 0x000fea000b800000 */
[----:B------:R-:W-:Y:S01]  /*30a0*/  UMOV UR4, 0x40 ;  /* 0x0000004000047882 */ /* 0x000fe20000000000 */
[----:B------:R-:W-:Y:S01]  /*30b0*/  NOP ;  /* 0x0000000000007918 */ /* 0x000fe20000000000 */
[----:B------:R-:W-:Y:S01]  /*30c0*/  ULEA UR5, UR48, UR4, 0x18 ;  /* 0x0000000430057291 */ /* 0x000fe2000f8ec0ff */
[----:B------:R-:W-:Y:S02]  /*30d0*/  UMOV UR6, 0x400 ;  /* 0x0000040000067882 */ /* 0x000fe40000000000 */
[----:B------:R-:W-:-:S06]  /*30e0*/  ULEA UR6, UR48, UR6, 0x18 ;  /* 0x0000000630067291 */ /* 0x000fcc000f8ec0ff */
[----:B------:R-:W1:Y:S02]  /*30f0*/  LDS.U8 R0, [UR5+0x1c] ;  /* 0x00001c05ff007984 */ /* 0x000e640008000000 */
[----:B-1----:R-:W-:-:S13]  /*3100*/  ISETP.NE.AND P0, PT, R0, RZ, PT ;  /* 0x000000ff0000720c */ /* 0x002fda0003f05270 */
[----:B------:R-:W-:Y:S05]  /*3110*/  @P0 BRA `(.L_x_57) ;  /* 0x0000000400080947 */ /* 0x000fea0003800000 */
[----:B------:R-:W-:Y:S02]  /*3120*/  UISETP.NE.U32.AND UP1, UPT, UR33, 0x1, UPT ;  /* 0x000000012100788c */ /* 0x000fe4000bf25070 */
[----:B------:R-:W-:-:S07]  /*3130*/  UIADD3 UR7, UPT, UPT, UR5, 0x8, URZ ;  /* 0x0000000805077890 */ /* 0x000fce000fffe0ff */
[----:B------:R-:W-:Y:S05]  /*3140*/  BRA.U !UP1, `(.L_x_58) ;  /* 0x00000001099c7547 */ /* 0x000fea000b800000 */
[----:B------:R-:W-:Y:S01]  /*3150*/  ELECT P0, URZ, PT ;  /* 0x0000000000ff782f */ /* 0x000fe20003800000 */
[----:B------:R-:W-:-:S12]  /*3160*/  BSSY B0, `(.L_x_58) ;  /* 0x0000025000007945 */ /* 0x000fd80003800000 */
[----:B------:R-:W-:Y:S05]  /*3170*/  @!P0 BRA `(.L_x_59) ;  /* 0x00000000008c8947 */ /* 0x000fea0003800000 */
[----:B------:R-:W-:-:S05]  /*3180*/  UMOV UR4, 0x10 ;  /* 0x0000001000047882 */ /* 0x000fca0000000000 */
[----:B------:R-:W-:Y:S04]  /*3190*/  DEPBAR.LE SB1, 0x36 ;  /* 0x00009d800000791a */ /* 0x000fe80000000000 */
[----:B------:R-:W1:Y:S02]  /*31a0*/  UTCATOMSWS.2CTA.FIND_AND_SET.ALIGN UP0, UR4, UR4 ;  /* 0x00000004000475e3 */ /* 0x000e640008200800 */
[----:B-1----:R-:W-:Y:S01]  /*31b0*/  MOV R11, UR4 ;  /* 0x00000004000b7c02 */ /* 0x002fe20008000f00 */
[----:B------:R-:W-:Y:S06]  /*31c0*/  BRA.U UP0, `(.L_x_60) ;  /* 0x0000000100187547 */ /* 0x000fec000b800000 */
.L_x_61:
[----:B------:R-:W-:Y:S05]  /*31d0*/  NANOSLEEP 0x64 ;  /* 0x000000640000795d */ /* 0x000fea0003800000 */
[----:B------:R-:W-:-:S05]  /*31e0*/  UMOV UR4, 0x10 ;  /* 0x0000001000047882 */ /* 0x000fca0000000000 */
[----:B------:R-:W-:Y:S04]  /*31f0*/  DEPBAR.LE SB1, 0x36 ;  /* 0x00009d800000791a */ /* 0x000fe80000000000 */
[----:B------:R-:W1:Y:S02]  /*3200*/  UTCATOMSWS.2CTA.FIND_AND_SET.ALIGN UP0, UR4, UR4 ;  /* 0x00000004000475e3 */ /* 0x000e640008200800 */
[----:B-1----:R-:W-:Y:S01]  /*3210*/  MOV R11, UR4 ;  /* 0x00000004000b7c02 */ /* 0x002fe20008000f00 */
[----:B------:R-:W-:Y:S05]  /*3220*/  BRA.U !UP0, `(.L_x_61) ;  /* 0xfffffffd08e87547 */ /* 0x000fea000b83ffff */
.L_x_60:
[----:B------:R-:W1:Y:S01]  /*3230*/  LDS R7, [UR5+0x10] ;  /* 0x00001005ff077984 */ /* 0x000e620008000800 */
[----:B------:R-:W-:Y:S01]  /*3240*/  IMAD.U32 R5, RZ, RZ, UR6 ;  /* 0x00000006ff057e24 */ /* 0x000fe2000f8e00ff */
[----:B------:R-:W-:-:S03]  /*3250*/  MOV R4, UR34 ;  /* 0x0000002200047c02 */ /* 0x000fc60008000f00 */
[----:B------:R-:W-:Y:S01]  /*3260*/  VIADD R5, R5, 0x130 ;  /* 0x0000013005057836 */ /* 0x000fe20000000000 */
[----:B-1----:R-:W-:-:S04]  /*3270*/  SHF.L.U32 R7, R7, 0x1f, RZ ;  /* 0x0000001f07077819 */ /* 0x002fc800000006ff */
[----:B------:R-:W1:Y:S02]  /*3280*/  SYNCS.PHASECHK.TRANS64.TRYWAIT P0, [UR5+0x8], R7 ;  /* 0x00000807ff0075a7 */ /* 0x000e640008001105 */
[----:B-1----:R-:W-:Y:S05]  /*3290*/  @P0 BRA `(.L_x_62) ;  /* 0x0000000000080947 */ /* 0x002fea0003800000 */
[----:B------:R-:W1:Y:S02]  /*32a0*/  SYNCS.PHASECHK.TRANS64.TRYWAIT P0, [UR5+0x8], R7 ;  /* 0x00000807ff0075a7 */ /* 0x000e640008001105 */
[----:B-1----:R-:W-:Y:S05]  /*32b0*/  @!P0 BRA `(.L_x_63) ;  /* 0x0000005c00f08947 */ /* 0x002fea0003800000 */
.L_x_62:
[----:B-1----:R-:W-:Y:S01]  /*32c0*/  HFMA2 R0, -RZ, RZ, 0, 5.9604644775390625e-08 ;  /* 0x00000001ff007431 */ /* 0x002fe200000001ff */
[----:B------:R-:W-:Y:S01]  /*32d0*/  UPRMT UR4, UR34, 0x654, UR7 ;  /* 0x0000065422047896 */ /* 0x000fe20008000007 */
[----:B------:R-:W-:Y:S01]  /*32e0*/  IMAD.MOV.U32 R8, RZ, RZ, 0xffff ;  /* 0x0000ffffff087424 */ /* 0x000fe200078e00ff */
[----:B------:R-:W-:Y:S01]  /*32f0*/  PRMT R4, R4, 0x654, R5 ;  /* 0x0000065404047816 */ /* 0x000fe20000000005 */
[----:B------:R-:W-:Y:S02]  /*3300*/  IMAD.MOV.U32 R6, RZ, RZ, 0x4 ;  /* 0x00000004ff067424 */ /* 0x000fe400078e00ff */
[----:B------:R-:W-:Y:S01]  /*3310*/  IMAD.SHL.U32 R9, R11, 0x20, RZ ;  /* 0x000000200b097824 */ /* 0x000fe200078e00ff */
[----:B------:R-:W-:Y:S02]  /*3320*/  MOV R5, UR4 ;  /* 0x0000000400057c02 */ /* 0x000fe40008000f00 */
[-C--:B------:R-:W-:Y:S01]  /*3330*/  SHF.L.U32 R8, R8, R11.reuse, RZ ;  /* 0x0000000b08087219 */ /* 0x080fe200000006ff */
[----:B------:R1:W-:Y:S01]  /*3340*/  SYNCS.ARRIVE.TRANS64.RED RZ, [UR4], R6 ;  /* 0x00000006ffff79a7 */ /* 0x0003e20008000404 */
[----:B------:R-:W-:Y:S01]  /*3350*/  SHF.L.U32 R7, R0, R11, RZ ;  /* 0x0000000b00077219 */ /* 0x000fe200000006ff */
[----:B------:R1:W-:Y:S04]  /*3360*/  STS [UR6+0x130], R9 ;  /* 0x00013009ff007988 */ /* 0x0003e80008000806 */
[----:B------:R1:W-:Y:S04]  /*3370*/  STAS [R4.64], R11 ;  /* 0x0000000b04007dbd */ /* 0x0003e8000c0008ff */
[----:B------:R1:W-:Y:S04]  /*3380*/  ATOMS.OR RZ, [UR5+0x14], R8 ;  /* 0x00001408ffff798c */ /* 0x0003e8000b000005 */
[----:B------:R1:W-:Y:S04]  /*3390*/  ATOMS.OR RZ, [UR5+0x18], R7 ;  /* 0x00001807ffff798c */ /* 0x0003e8000b000005 */
[----:B------:R1:W-:Y:S02]  /*33a0*/  ATOMS.XOR RZ, [UR5+0x10], R0 ;  /* 0x00001000ffff798c */ /* 0x0003e4000b800005 */
.L_x_59:
[----:B------:R-:W-:Y:S05]  /*33b0*/  BSYNC B0 ;  /* 0x0000000000007941 */ /* 0x000fea0003800000 */
.L_x_58:
[----:B------:R-:W-:Y:S05]  /*33c0*/  BRA.U UP1, `(.L_x_64) ;  /* 0x00000001016c7547 */ /* 0x000fea000b800000 */
[----:B------:R-:W-:-:S03]  /*33d0*/  UMOV UR4, 0xffffffff ;  /* 0xffffffff00047882 */ /* 0x000fc60000000000 */
[----:B------:R-:W-:Y:S05]  /*33e0*/  BRA.DIV UR4, `(.L_x_65) ;  /* 0x0000005e04bc7947 */ /* 0x000fea000b800000 */
[----:B------:R-:W-:-:S13]  /*33f0*/  ELECT P0, URZ, PT ;  /* 0x0000000000ff782f */ /* 0x000fda0003800000 */
.L_x_144:
[----:B------:R-:W-:Y:S05]  /*3400*/  @!P0 BRA `(.L_x_64) ;  /* 0x00000000005c8947 */ /* 0x000fea0003800000 */
[----:B-1----:R-:W1:Y:S02]  /*3410*/  LDS R5, [UR5+0x10] ;  /* 0x00001005ff057984 */ /* 0x002e640008000800 */
[----:B-1----:R-:W-:-:S04]  /*3420*/  SHF.L.U32 R5, R5, 0x1f, RZ ;  /* 0x0000001f05057819 */ /* 0x002fc800000006ff */
[----:B------:R-:W1:Y:S02]  /*3430*/  SYNCS.PHASECHK.TRANS64.TRYWAIT P0, [UR5+0x8], R5 ;  /* 0x00000805ff0075a7 */ /* 0x000e640008001105 */
[----:B-1----:R-:W-:Y:S05]  /*3440*/  @P0 BRA `(.L_x_66) ;  /* 0x0000000000080947 */ /* 0x002fea0003800000 */
[----:B------:R-:W1:Y:S02]  /*3450*/  SYNCS.PHASECHK.TRANS64.TRYWAIT P0, [UR5+0x8], R5 ;  /* 0x00000805ff0075a7 */ /* 0x000e640008001105 */
[----:B-1----:R-:W-:Y:S05]  /*3460*/  @!P0 BRA `(.L_x_67) ;  /* 0x0000005c00c08947 */ /* 0x002fea0003800000 */
.L_x_66:
[----:B------:R-:W2:Y:S01]  /*3470*/  LDS R7, [UR6+0x130] ;  /* 0x00013006ff077984 */ /* 0x000ea20008000800 */
[----:B-1----:R-:W-:Y:S02]  /*3480*/  HFMA2 R0, -RZ, RZ, 0, 5.9604644775390625e-08 ;  /* 0x00000001ff007431 */ /* 0x002fe400000001ff */
[----:B------:R-:W-:Y:S01]  /*3490*/  IMAD.MOV.U32 R4, RZ, RZ, 0xffff ;  /* 0x0000ffffff047424 */ /* 0x000fe200078e00ff */
[----:B------:R-:W-:Y:S01]  /*34a0*/  UPRMT UR4, UR34, 0x654, UR7 ;  /* 0x0000065422047896 */ /* 0x000fe20008000007 */
[----:B--2---:R-:W-:-:S03]  /*34b0*/  IMAD.SHL.U32 R5, R7, 0x20, RZ ;  /* 0x0000002007057824 */ /* 0x004fc600078e00ff */
[-C--:B------:R-:W-:Y:S02]  /*34c0*/  SHF.L.U32 R4, R4, R7.reuse, RZ ;  /* 0x0000000704047219 */ /* 0x080fe400000006ff */
[----:B------:R-:W-:Y:S01]  /*34d0*/  SHF.L.U32 R7, R0, R7, RZ ;  /* 0x0000000700077219 */ /* 0x000fe200000006ff */
[----:B------:R2:W-:Y:S04]  /*34e0*/  STS [UR6+0x130], R5 ;  /* 0x00013005ff007988 */ /* 0x0005e80008000806 */
[----:B------:R2:W-:Y:S04]  /*34f0*/  ATOMS.OR RZ, [UR5+0x14], R4 ;  /* 0x00001404ffff798c */ /* 0x0005e8000b000005 */
[----:B------:R2:W-:Y:S01]  /*3500*/  ATOMS.OR RZ, [UR5+0x18], R7 ;  /* 0x00001807ffff798c */ /* 0x0005e2000b000005 */
[----:B------:R-:W-:Y:S03]  /*3510*/  SYNCS.ARRIVE.TRANS64.RED.A1T0 RZ, [UR4], RZ ;  /* 0x000000ffffff79a7 */ /* 0x000fe60008100404 */
[----:B------:R2:W-:Y:S01]  /*3520*/  ATOMS.XOR RZ, [UR5+0x10], R0 ;  /* 0x00001000ffff798c */ /* 0x0005e2000b800005 */
[----:B------:R-:W-:Y:S05]  /*3530*/  BRA `(.L_x_64) ;  /* 0x0000000000107947 */ /* 0x000fea0003800000 */
.L_x_57:
[----:B------:R-:W-:Y:S02]  /*3540*/  MOV R0, 0xffffffff ;  /* 0xffffffff00007802 */ /* 0x000fe40000000f00 */
[----:B------:R-:W-:-:S03]  /*3550*/  MOV R4, 0x3580 ;  /* 0x0000358000047802 */ /* 0x000fc60000000f00 */
[----:B------:R1:W-:Y:S04]  /*3560*/  STS [UR6+0x130], R0 ;  /* 0x00013000ff007988 */ /* 0x0003e80008000806 */
[----:B-1---5:R-:W-:Y:S05]  /*3570*/  CALL.REL.NOINC `($__internal_1_$__cuda_sm10x_tcgen05_guardrail_trap_phase_invalid_during_alloc) ;  /* 0x0000006400087944 */ /* 0x022fea0003c00000 */
.L_x_64:
[----:B------:R-:W-:Y:S05]  /*3580*/  WARPSYNC.ALL ;  /* 0x0000000000007948 */ /* 0x000fea0003800000 */
[----:B------:R-:W3:Y:S01]  /*3590*/  S2UR UR4, SR_CgaCtaId ;  /* 0x00000000000479c3 */ /* 0x000ee20000008800 */
[----:B------:R-:W-:Y:S01]  /*35a0*/  UMOV UR17, 0x400 ;  /* 0x0000040000117882 */ /* 0x000fe20000000000 */
[----:B------:R-:W-:-:S06]  /*35b0*/  NOP ;  /* 0x0000000000007918 */ /* 0x000fcc0000000000 */
[----:B------:R-:W-:Y:S06]  /*35c0*/  BAR.ARV 0x6, 0xa0 ;  /* 0x0182800000007b1d */ /* 0x000fec0000002000 */
[----:B------:R-:W4:Y:S01]  /*35d0*/  LDCU UR6, c[0x0][0x38c] ;  /* 0x00007180ff0677ac */ /* 0x000f220008000800 */
[----:B------:R-:W-:Y:S01]  /*35e0*/  LOP3.LUT R3, R3, 0xffff, RZ, 0xc0, !PT ;  /* 0x0000ffff03037812 */ /* 0x000fe200078ec0ff */
[----:B-1----:R-:W-:Y:S01]  /*35f0*/  IMAD.MOV.U32 R9, RZ, RZ, 0x1 ;  /* 0x00000001ff097424 */ /* 0x002fe200078e00ff */
[----:B------:R-:W-:Y:S01]  /*3600*/  LOP3.LUT R2, R2, 0xffff, RZ, 0xc0, !PT ;  /* 0x0000ffff02027812 */ /* 0x000fe200078ec0ff */
[----:B------:R-:W-:Y:S01]  /*3610*/  IMAD.MOV.U32 R8, RZ, RZ, RZ ;  /* 0x000000ffff087224 */ /* 0x000fe200078e00ff */
[----:B------:R-:W-:Y:S01]  /*3620*/  R2UR UR20, R3 ;  /* 0x00000000031472ca */ /* 0x000fe200000e0000 */
[----:B------:R-:W-:Y:S01]  /*3630*/  UMOV UR24, URZ ;  /* 0x000000ff00187c82 */ /* 0x000fe20008000000 */
[----:B------:R-:W-:-:S02]  /*3640*/  R2UR UR30, R2 ;  /* 0x00000000021e72ca */ /* 0x000fc400000e0000 */
[----:B------:R-:W-:Y:S01]  /*3650*/  CS2R R2, SRZ ;  /* 0x0000000000027805 */ /* 0x000fe2000001ff00 */
[----:B------:R-:W-:Y:S01]  /*3660*/  UMOV UR15, URZ ;  /* 0x000000ff000f7c82 */ /* 0x000fe20008000000 */
[----:B---3--:R-:W-:Y:S01]  /*3670*/  ULEA UR17, UR4, UR17, 0x18 ;  /* 0x0000001104117291 */ /* 0x008fe2000f8ec0ff */
[----:B------:R-:W-:Y:S01]  /*3680*/  UMOV UR14, URZ ;  /* 0x000000ff000e7c82 */ /* 0x000fe20008000000 */
[----:B------:R-:W-:Y:S02]  /*3690*/  UISETP.NE.AND UP3, UPT, UR33, URZ, UPT ;  /* 0x000000ff2100728c */ /* 0x000fe4000bf65270 */
[----:B------:R-:W-:Y:S02]  /*36a0*/  UIADD3 UR5, UPT, UPT, UR17, 0x8400, URZ ;  /* 0x0000840011057890 */ /* 0x000fe4000fffe0ff */
[----:B------:R-:W-:-:S03]  /*36b0*/  UIADD3 UR4, UPT, UPT, UR17, 0x12400, URZ ;  /* 0x0001240011047890 */ /* 0x000fc6000fffe0ff */
[----:B--2---:R-:W1:Y:S01]  /*36c0*/  LDS R0, [UR17+0x130] ;  /* 0x00013011ff007984 */ /* 0x004e620008000800 */
[----:B----4-:R-:W-:Y:S02]  /*36d0*/  UIADD3 UR6, UPT, UPT, UR6, 0x3f, URZ ;  /* 0x0000003f06067890 */ /* 0x010fe4000fffe0ff */
[----:B------:R-:W-:Y:S02]  /*36e0*/  USHF.R.U32.HI UR5, URZ, 0x4, UR5 ;  /* 0x00000004ff057899 */ /* 0x000fe40008011605 */
[----:B------:R-:W-:Y:S02]  /*36f0*/  USHF.R.S32.HI UR25, URZ, 0x1f, UR6 ;  /* 0x0000001fff197899 */ /* 0x000fe40008011406 */
[----:B------:R-:W-:Y:S02]  /*3700*/  USHF.R.U32.HI UR4, URZ, 0x4, UR4 ;  /* 0x00000004ff047899 */ /* 0x000fe40008011604 */
[----:B------:R-:W-:Y:S02]  /*3710*/  ULEA.HI UR25, UR25, UR6, URZ, 0x6 ;  /* 0x0000000619197291 */ /* 0x000fe4000f8f30ff */
[----:B------:R-:W-:-:S02]  /*3720*/  ULOP3.LUT UR5, UR5, 0x3fff, URZ, 0xc0, !UPT ;  /* 0x00003fff05057892 */ /* 0x000fc4000f8ec0ff */
[----:B------:R-:W-:Y:S02]  /*3730*/  USHF.R.S32.HI UR25, URZ, 0x6, UR25 ;  /* 0x00000006ff197899 */ /* 0x000fe40008011419 */
[----:B------:R-:W-:Y:S02]  /*3740*/  ULOP3.LUT UR22, UR4, 0x3fff, URZ, 0xc0, !UPT ;  /* 0x00003fff04167892 */ /* 0x000fe4000f8ec0ff */
[----:B------:R-:W-:Y:S02]  /*3750*/  UISETP.LT.AND UP0, UPT, UR25, 0x1, UPT ;  /* 0x000000011900788c */ /* 0x000fe4000bf01270 */
[----:B------:R-:W-:Y:S02]  /*3760*/  ULOP3.LUT UR21, UR5, 0x10000, URZ, 0xfc, !UPT ;  /* 0x0001000005157892 */ /* 0x000fe4000f8efcff */
[----:B------:R-:W-:Y:S02]  /*3770*/  ULOP3.LUT UR22, UR22, 0x10000, URZ, 0xfc, !UPT ;  /* 0x0001000016167892 */ /* 0x000fe4000f8efcff */
[----:B------:R-:W-:Y:S01]  /*3780*/  USEL UR31, UR25, 0x1, !UP0 ;  /* 0x00000001191f7887 */ /* 0x000fe2000c000000 */
[----:B------:R-:W-:Y:S01]  /*3790*/  UMOV UR28, 0x0 ;  /* 0x00000000001c7882 */ /* 0x000fe20000000000 */
[----:B------:R-:W-:Y:S01]  /*37a0*/  UMOV UR29, 0x10200010 ;  /* 0x10200010001d7882 */ /* 0x000fe20000000000 */
[----:B------:R-:W-:Y:S01]  /*37b0*/  UMOV UR26, 0x0 ;  /* 0x00000000001a7882 */ /* 0x000fe20000000000 */
[----:B------:R-:W-:Y:S01]  /*37c0*/  UMOV UR27, 0x10200010 ;  /* 0x10200010001b7882 */ /* 0x000fe20000000000 */
[----:B-1----:R-:W-:-:S15]  /*37d0*/  R2UR UR32, R0 ;  /* 0x00000000002072ca */ /* 0x002fde00000e0000 */
.L_x_75:
[C---:B------:R-:W-:Y:S02]  /*37e0*/  LEA R0, R8.reuse, UR17, 0x3 ;  /* 0x0000001108007c11 */ /* 0x040fe4000f8e18ff */
[----:B------:R-:W-:Y:S02]  /*37f0*/  SHF.L.U32 R5, R3, 0x1f, RZ ;  /* 0x0000001f03057819 */ /* 0x000fe400000006ff */
[----:B------:R-:W-:Y:S02]  /*3800*/  LEA R4, R8, UR17, 0x4 ;  /* 0x0000001108047c11 */ /* 0x000fe4000f8e20ff */
[----:B------:R-:W1:Y:S02]  /*3810*/  SYNCS.PHASECHK.TRANS64.TRYWAIT P0, [R0+URZ+0x80], R5 ;  /* 0x00008005000075a7 */ /* 0x000e6400080011ff */
[----:B-1-3--:R-:W-:Y:S05]  /*3820*/  @!P0 BRA `(.L_x_68) ;  /* 0x0000005800e88947 */ /* 0x00afea0003800000 */
.L_x_145:
[----:B-1----:R-:W1:Y:S01]  /*3830*/  LDS.128 R4, [R4+0x110] ;  /* 0x0001100004047984 */ /* 0x002e620000000c00 */
[----:B------:R-:W-:Y:S02]  /*3840*/  VIADD R0, R0, 0x90 ;  /* 0x0000009000007836 */ /* 0x000fe40000000000 */
[----:B------:R-:W-:Y:S01]  /*3850*/  VIADD R8, R8, 0x1 ;  /* 0x0000000108087836 */ /* 0x000fe20000000000 */
[----:B------:R-:W-:Y:S01]  /*3860*/  @!PT LDS RZ, [RZ] ;  /* 0x00000000fffff984 */ /* 0x000fe20000000800 */
[----:B------:R-:W-:Y:S01]  /*3870*/  @!PT LDS RZ, [RZ] ;  /* 0x00000000fffff984 */ /* 0x000fe20000000800 */
[----:B------:R-:W-:Y:S01]  /*3880*/  @!PT LDS RZ, [RZ] ;  /* 0x00000000fffff984 */ /* 0x000fe20000000800 */
[----:B------:R-:W-:Y:S01]  /*3890*/  @!PT LDS RZ, [RZ] ;  /* 0x00000000fffff984 */ /* 0x000fe20000000800 */
[----:B------:R2:W-:Y:S06]  /*38a0*/  MEMBAR.ALL.CTA ;  /* 0x0000000000007992 */ /* 0x0005ec0000008000 */
[----:B--2---:R-:W2:Y:S01]  /*38b0*/  FENCE.VIEW.ASYNC.S ;  /* 0x00000000000073c6 */ /* 0x004ea20000000000 */
[----:B------:R-:W-:-:S04]  /*38c0*/  PRMT R0, RZ, 0x654, R0 ;  /* 0x00000654ff007816 */ /* 0x000fc80000000000 */
[----:B--2---:R2:W-:Y:S01]  /*38d0*/  SYNCS.ARRIVE.TRANS64.RED.A1T0 RZ, [R0+URZ], RZ ;  /* 0x000000ff00ff79a7 */ /* 0x0045e200081004ff */
[----:B-1----:R-:W-:Y:S01]  /*38e0*/  LOP3.LUT P1, RZ, R6, 0x1, RZ, 0xc0, !PT ;  /* 0x0000000106ff7812 */ /* 0x002fe2000782c0ff */
[----:B--2---:R-:W-:-:S12]  /*38f0*/  BRA.U UP3, `(.L_x_69) ;  /* 0x0000000103e07547 */ /* 0x004fd8000b800000 */
[----:B------:R-:W1:Y:S01]  /*3900*/  LDCU UR4, c[0x0][0x38c] ;  /* 0x00007180ff0477ac */ /* 0x000e620008000800 */
[----:B------:R-:W-:Y:S02]  /*3910*/  PLOP3.LUT P2, PT, PT, PT, PT, 0x80, 0x8 ;  /* 0x000000000008781c */ /* 0x000fe40003f4f070 */
[----:B------:R-:W-:Y:S01]  /*3920*/  SHF.L.U32 R5, R9, 0x1f, RZ ;  /* 0x0000001f09057819 */ /* 0x000fe200000006ff */
[----:B------:R-:W-:Y:S02]  /*3930*/  ULEA UR23, UR24, UR17, 0x3 ;  /* 0x0000001118177291 */ /* 0x000fe4000f8e18ff */
[----:B------:R-:W-:Y:S02]  /*3940*/  ULEA UR18, UR24, UR32, 0x7 ;  /* 0x0000002018127291 */ /* 0x000fe4000f8e38ff */
[----:B-1----:R-:W-:-:S06]  /*3950*/  UISETP.GE.AND UP0, UPT, UR4, 0x1, UPT ;  /* 0x000000010400788c */ /* 0x002fcc000bf06270 */
[----:B------:R-:W-:-:S05]  /*3960*/  PLOP3.LUT P0, PT, PT, PT, UP0, 0x80, 0x8 ;  /* 0x000000000008781c */ /* 0x000fca0003f0f008 */
[----:B------:R-:W-:-:S08]  /*3970*/  @UP0 ULEA UR4, UR15, UR17, 0x3 ;  /* 0x000000110f040291 */ /* 0x000fd0000f8e18ff */
[----:B------:R-:W-:-:S04]  /*3980*/  @P0 SHF.L.U32 R0, R2, 0x1f, RZ ;  /* 0x0000001f02000819 */ /* 0x000fc800000006ff */
[----:B------:R1:W2:Y:S01]  /*3990*/  @P0 SYNCS.PHASECHK.TRANS64.TRYWAIT P2, [UR4], R0 ;  /* 0x00000000ff0005a7 */ /* 0x0002a20008041104 */
[----:B------:R-:W3:Y:S02]  /*39a0*/  SYNCS.PHASECHK.TRANS64.TRYWAIT P0, [UR23+0xc0], R5 ;  /* 0x0000c005ff0075a7 */ /* 0x000ee40008001117 */
[----:B-123--:R-:W-:Y:S05]  /*39b0*/  @!P0 BRA `(.L_x_70) ;  /* 0x0000005800988947 */ /* 0x00efea0003800000 */
.L_x_147:
[----:B------:R-:W-:Y:S01]  /*39c0*/  UMOV UR19, UR14 ;  /* 0x0000000e00137c82 */ /* 0x000fe20008000000 */
[----:B------:R-:W-:Y:S05]  /*39d0*/  BRA.U !UP0, `(.L_x_71) ;  /* 0x0000000108987547 */ /* 0x000fea000b800000 */
[----:B------:R-:W-:Y:S02]  /*39e0*/  UIADD3 UR19, UPT, UPT, UR31, UR14, URZ ;  /* 0x0000000e1f137290 */ /* 0x000fe4000fffe0ff */
[----:B------:R-:W-:Y:S01]  /*39f0*/  UPLOP3.LUT UP2, UPT, UPT, UPT, UPT, 0x40, 0x4 ;  /* 0x000000000004789c */ /* 0x000fe20003f4e870 */
[----:B------:R-:W-:Y:S01]  /*3a00*/  UMOV UR16, UR25 ;  /* 0x0000001900107c82 */ /* 0x000fe20008000000 */
[----:B------:R-:W-:-:S09]  /*3a10*/  UMOV UR6, UR15 ;  /* 0x0000000f00067c82 */ /* 0x000fd20008000000 */
.L_x_74:
[----:B--2---:R-:W-:Y:S01]  /*3a20*/  ULEA UR5, UR6, UR17, 0x3 ;  /* 0x0000001106057291 */ /* 0x004fe2000f8e18ff */
[----:B---3--:R-:W-:Y:S11]  /*3a30*/  @P2 BRA `(.L_x_72) ;  /* 0x00000000000c2947 */ /* 0x008ff60003800000 */
[----:B-1----:R-:W-:Y:S04]  /*3a40*/  SHF.L.U32 R5, R2, 0x1f, RZ ;  /* 0x0000001f02057819 */ /* 0x002fe800000006ff */
[----:B------:R-:W1:Y:S02]  /*3a50*/  SYNCS.PHASECHK.TRANS64.TRYWAIT P0, [UR5], R5 ;  /* 0x00000005ff0075a7 */ /* 0x000e640008001105 */
[----:B-1----:R-:W-:Y:S05]  /*3a60*/  @!P0 BRA `(.L_x_73) ;  /* 0x0000005800848947 */ /* 0x002fea0003800000 */
.L_x_72:
[----:B------:R-:W-:Y:S01]  /*3a70*/  UISETP.NE.AND UP0, UPT, UR16, 0x1, UPT ;  /* 0x000000011000788c */ /* 0x000fe2000bf05270 */
[----:B------:R-:W-:Y:S01]  /*3a80*/  PLOP3.LUT P2, PT, PT, PT, PT, 0x80, 0x8 ;  /* 0x000000000008781c */ /* 0x000fe20003f4f070 */
[----:B------:R-:W-:Y:S02]  /*3a90*/  UIADD3 UR4, UPT, UPT, UR6, 0x1, URZ ;  /* 0x0000000106047890 */ /* 0x000fe4000fffe0ff */
[----:B------:R-:W-:Y:S02]  /*3aa0*/  ULEA UR12, UR6, UR22, 0x8 ;  /* 0x00000016060c7291 */ /* 0x000fe4000f8e40ff */
[----:B------:R-:W-:Y:S01]  /*3ab0*/  UISETP.NE.AND UP1, UPT, UR4, 0x5, UPT ;  /* 0x000000050400788c */ /* 0x000fe2000bf25270 */
[----:B------:R-:W-:Y:S01]  /*3ac0*/  PLOP3.LUT P0, PT, PT, PT, UP0, 0x80, 0x8 ;  /* 0x000000000008781c */ /* 0x000fe20003f0f008 */
[----:B------:R-:W-:Y:S02]  /*3ad0*/  UIADD3 UR10, UPT, UPT, UR12, 0x2, URZ ;  /* 0x000000020c0a7890 */ /* 0x000fe4000fffe0ff */
[----:B------:R-:W-:Y:S02]  /*3ae0*/  USEL UR7, URZ, 0x1, UP1 ;  /* 0x00000001ff077887 */ /* 0x000fe40008800000 */
[----:B------:R-:W-:Y:S02]  /*3af0*/  USEL UR15, UR4, URZ, UP1 ;  /* 0x000000ff040f7287 */ /* 0x000fe40008800000 */
[----:B------:R-:W-:Y:S02]  /*3b00*/  UIADD3 UR14, UPT, UPT, UR14, 0x1, URZ ;  /* 0x000000010e0e7890 */ /* 0x000fe4000fffe0ff */
[----:B------:R-:W-:Y:S01]  /*3b10*/  @UP0 ULEA UR4, UR15, UR17, 0x3 ;  /* 0x000000110f040291 */ /* 0x000fe2000f8e18ff */
[----:B------:R-:W-:Y:S01]  /*3b20*/  LOP3.LUT R2, R2, UR7, RZ, 0x3c, !PT ;  /* 0x0000000702027c12 */ /* 0x000fe2000f8e3cff */
[----:B------:R-:W-:Y:S01]  /*3b30*/  UIADD3 UR7, UPT, UPT, UR5, 0x28, URZ ;  /* 0x0000002805077890 */ /* 0x000fe2000fffe0ff */
[----:B------:R-:W-:Y:S02]  /*3b40*/  UMOV UR13, 0x80004020 ;  /* 0x80004020000d7882 */ /* 0x000fe40000000000 */
[----:B-1----:R-:W-:Y:S01]  /*3b50*/  @P0 SHF.L.U32 R0, R2, 0x1f, RZ ;  /* 0x0000001f02000819 */ /* 0x002fe200000006ff */
[----:B------:R-:W-:Y:S01]  /*3b60*/  UMOV UR5, 0x80004020 ;  /* 0x8000402000057882 */ /* 0x000fe20000000000 */
[----:B------:R-:W-:Y:S01]  /*3b70*/  UMOV UR11, 0x80004020 ;  /* 0x80004020000b7882 */ /* 0x000fe20000000000 */
[----:B------:R-:W-:Y:S01]  /*3b80*/  UMOV UR9, 0x80004020 ;  /* 0x8000402000097882 */ /* 0x000fe20000000000 */
[----:B------:R2:W3:Y:S01]  /*3b90*/  @P0 SYNCS.PHASECHK.TRANS64.TRYWAIT P2, [UR4], R0 ;  /* 0x00000000ff0005a7 */ /* 0x0004e20008041104 */
[----:B------:R-:W-:Y:S02]  /*3ba0*/  ULEA UR4, UR6, UR21, 0x9 ;  /* 0x0000001506047291 */ /* 0x000fe4000f8e48ff */
[----:B------:R-:W-:Y:S02]  /*3bb0*/  UISETP.NE.AND UP0, UPT, UR14, UR19, UPT ;  /* 0x000000130e00728c */ /* 0x000fe4000bf05270 */
[----:B------:R-:W-:Y:S02]  /*3bc0*/  UIADD3 UR8, UPT, UPT, UR4, 0x2, URZ ;  /* 0x0000000204087890 */ /* 0x000fe4000fffe0ff */
[----:B------:R-:W-:Y:S01]  /*3bd0*/  UIADD3 UR16, UPT, UPT, UR16, -0x1, URZ ;  /* 0xffffffff10107890 */ /* 0x000fe2000fffe0ff */
[----:B------:R-:W-:Y:S02]  /*3be0*/  UMOV UR6, UR15 ;  /* 0x0000000f00067c82 */ /* 0x000fe40008000000 */
[----:B------:R2:W-:Y:S01]  /*3bf0*/  UTCQMMA.2CTA gdesc[UR4], gdesc[UR12], tmem[UR18], tmem[UR28], idesc[UR29], UP2 ;  /* 0x00ff1c0c040075ea */ /* 0x0005e20009200312 */
[----:B------:R-:W-:Y:S03]  /*3c00*/  UPLOP3.LUT UP2, UPT, UPT, UPT, UPT, 0x80, 0x8 ;  /* 0x000000000008789c */ /* 0x000fe60003f4f070 */
[----:B------:R2:W-:Y:S01]  /*3c10*/  UTCQMMA.2CTA gdesc[UR8], gdesc[UR10], tmem[UR18], tmem[UR26], idesc[UR27], UPT ;  /* 0x00ff1a0a080075ea */ /* 0x0005e2000ba00312 */
[----:B------:R2:W-:Y:S01]  /*3c20*/  UTCBAR.2CTA.MULTICAST [UR7], URZ, UR20 ;  /* 0x000000ff070073e9 */ /* 0x0005e20008200814 */
[----:B------:R-:W-:Y:S06]  /*3c30*/  BRA.U UP0, `(.L_x_74) ;  /* 0xfffffffd00787547 */ /* 0x000fec000b83ffff */
.L_x_71:
[----:B--2---:R-:W-:Y:S01]  /*3c40*/  UIADD3 UR4, UPT, UPT, UR23, 0xa0, URZ ;  /* 0x000000a017047890 */ /* 0x004fe2000fffe0ff */
[----:B------:R-:W-:-:S08]  /*3c50*/  UMOV UR14, UR19 ;  /* 0x00000013000e7c82 */ /* 0x000fd00008000000 */
[----:B------:R2:W-:Y:S01]  /*3c60*/  UTCBAR.2CTA.MULTICAST [UR4], URZ, UR30 ;  /* 0x000000ff040073e9 */ /* 0x0005e2000820081e */
[----:B------:R-:W-:Y:S02]  /*3c70*/  NOP ;  /* 0x0000000000007918 */ /* 0x000fe40000000000 */
.L_x_69:
[----:B--2---:R-:W-:Y:S01]  /*3c80*/  UIADD3 UR4, UPT, UPT, UR24, 0x1, URZ ;  /* 0x0000000118047890 */ /* 0x004fe2000fffe0ff */
[----:B------:R-:W-:-:S03]  /*3c90*/  ISETP.NE.AND P0, PT, R8, 0x2, PT ;  /* 0x000000020800780c */ /* 0x000fc60003f05270 */
[----:B------:R-:W-:Y:S01]  /*3ca0*/  UISETP.NE.AND UP0, UPT, UR4, 0x4, UPT ;  /* 0x000000040400788c */ /* 0x000fe2000bf05270 */
[----:B-1----:R-:W-:Y:S02]  /*3cb0*/  SEL R0, RZ, 0x1, P0 ;  /* 0x00000001ff007807 */ /* 0x002fe40000000000 */
[----:B------:R-:W-:Y:S01]  /*3cc0*/  SEL R8, R8, RZ, P0 ;  /* 0x000000ff08087207 */ /* 0x000fe20000000000 */
[----:B------:R-:W-:Y:S01]  /*3cd0*/  USEL UR5, URZ, 0x1, UP0 ;  /* 0x00000001ff057887 */ /* 0x000fe20008000000 */
[----:B------:R-:W-:Y:S01]  /*3ce0*/  LOP3.LUT R3, R3, R0, RZ, 0x3c, !PT ;  /* 0x0000000003037212 */ /* 0x000fe200078e3cff */
[----:B------:R-:W-:-:S04]  /*3cf0*/  USEL UR24, UR4, URZ, UP0 ;  /* 0x000000ff04187287 */ /* 0x000fc80008000000 */
[----:B------:R-:W-:Y:S01]  /*3d00*/  LOP3.LUT R9, R9, UR5, RZ, 0x3c, !PT ;  /* 0x0000000509097c12 */ /* 0x000fe2000f8e3cff */
[----:B------:R-:W-:Y:S07]  /*3d10*/  @P1 BRA `(.L_x_75) ;  /* 0xfffffff800b01947 */ /* 0x000fee000383ffff */
[----:B------:R-:W1:Y:S01]  /*3d20*/  S2UR UR8, SR_CgaCtaId ;  /* 0x00000000000879c3 */ /* 0x000e620000008800 */
[----:B------:R-:W-:Y:S01]  /*3d30*/  ELECT P0, URZ, PT ;  /* 0x0000000000ff782f */ /* 0x000fe20003800000 */
[----:B------:R-:W-:Y:S01]  /*3d40*/  HFMA2 R0, -RZ, RZ, 0, 5.9604644775390625e-08 ;  /* 0x00000001ff007431 */ /* 0x000fe200000001ff */
[----:B------:R-:W-:-:S05]  /*3d50*/  UMOV UR4, 0x40 ;  /* 0x0000004000047882 */ /* 0x000fca0000000000 */
[----:B------:R-:W-:Y:S01]  /*3d60*/  UVIRTCOUNT.DEALLOC.SMPOOL 0x80 ;  /* 0x000000800000784c */ /* 0x000fe20000000000 */
[----:B------:R-:W-:Y:S02]  /*3d70*/  UISETP.NE.AND UP1, UPT, UR33, URZ, UPT ;  /* 0x000000ff2100728c */ /* 0x000fe4000bf25270 */
[----:B-1----:R-:W-:-:S09]  /*3d80*/  ULEA UR8, UR8, UR4, 0x18 ;  /* 0x0000000408087291 */ /* 0x002fd2000f8ec0ff */
[----:B------:R1:W-:Y:S01]  /*3d90*/  @P0 STS.U8 [UR8+0x1c], R0 ;  /* 0x00001c00ff000988 */ /* 0x0003e20008000008 */
[----:B------:R-:W-:Y:S05]  /*3da0*/  BRA.U UP1, `(.L_x_76) ;  /* 0x0000000101a07547 */ /* 0x000fea000b800000 */
[----:B------:R-:W-:Y:S01]  /*3db0*/  UIADD3 UR7, UPT, UPT, UR17, 0xc0, URZ ;  /* 0x000000c011077890 */ /* 0x000fe2000fffe0ff */
[----:B------:R-:W-:-:S03]  /*3dc0*/  SHF.L.U32 R3, R9, 0x1f, RZ ;  /* 0x0000001f09037819 */ /* 0x000fc600000006ff */
[----:B------:R-:W-:-:S09]  /*3dd0*/  ULEA UR4, UR24, UR7, 0x3 ;  /* 0x0000000718047291 */ /* 0x000fd2000f8e18ff */
[----:B------:R-:W2:Y:S02]  /*3de0*/  SYNCS.PHASECHK.TRANS64.TRYWAIT P0, [UR4], R3 ;  /* 0x00000003ff0075a7 */ /* 0x000ea40008001104 */
[----:B--2---:R-:W-:Y:S05]  /*3df0*/  @!P0 BRA `(.L_x_77) ;  /* 0x0000005400b88947 */ /* 0x004fea0003800000 */
.L_x_150:
        /* <DEDUP_REMOVED lines=9> */
.L_x_152:
        /* <DEDUP_REMOVED lines=9> */
.L_x_154:
[----:B------:R-:W-:-:S04]  /*3f20*/  UIADD3 UR4, UPT, UPT, UR4, 0x1, URZ ;  /* 0x0000000104047890 */ /* 0x000fc8000fffe0ff */
[----:B------:R-:W-:-:S04]  /*3f30*/  UISETP.NE.AND UP0, UPT, UR4, 0x4, UPT ;  /* 0x000000040400788c */ /* 0x000fc8000bf05270 */
[----:B------:R-:W-:Y:S02]  /*3f40*/  USEL UR5, URZ, 0x1, UP0 ;  /* 0x00000001ff057887 */ /* 0x000fe40008000000 */
[----:B------:R-:W-:-:S04]  /*3f50*/  USEL UR4, UR4, URZ, UP0 ;  /* 0x000000ff04047287 */ /* 0x000fc80008000000 */
[----:B------:R-:W-:Y:S01]  /*3f60*/  ULEA UR4, UR4, UR7, 0x3 ;  /* 0x0000000704047291 */ /* 0x000fe2000f8e18ff */
[----:B-1----:R-:W-:-:S04]  /*3f70*/  LOP3.LUT R3, R2, UR5, RZ, 0x3c, !PT ;  /* 0x0000000502037c12 */ /* 0x002fc8000f8e3cff */
[----:B------:R-:W-:Y:S01]  /*3f80*/  SHF.L.U32 R3, R3, 0x1f, RZ ;  /* 0x0000001f03037819 */ /* 0x000fe200000006ff */
[----:B------:R-:W-:-:S04]  /*3f90*/  IMAD.U32 R0, RZ, RZ, UR4 ;  /* 0x00000004ff007e24 */ /* 0x000fc8000f8e00ff */
[----:B------:R1:W2:Y:S03]  /*3fa0*/  SYNCS.PHASECHK.TRANS64.TRYWAIT P0, [R0+URZ], R3 ;  /* 0x00000003000075a7 */ /* 0x0002a600080011ff */
[----:B--2---:R-:W-:Y:S05]  /*3fb0*/  @!P0 NANOSLEEP.SYNCS 0x989680 ;  /* 0x009896800000895d */ /* 0x004fea0003900000 */
[----:B------:R-:W2:Y:S02]  /*3fc0*/  @!P0 SYNCS.PHASECHK.TRANS64 P0, [R0+URZ], R3 ;  /* 0x00000003000085a7 */ /* 0x000ea400080010ff */
[----:B--2---:R-:W-:Y:S05]  /*3fd0*/  @P0 BRA `(.L_x_80) ;  /* 0x0000000000200947 */ /* 0x004fea0003800000 */
.L_x_81:
[----:B--2---:R2:W4:Y:S02]  /*3fe0*/  SYNCS.PHASECHK.TRANS64.TRYWAIT P0, [R0+URZ], R3 ;  /* 0x00000003000075a7 */ /* 0x00452400080011ff */
[----:B----4-:R-:W-:Y:S05]  /*3ff0*/  @!P0 NANOSLEEP.SYNCS 0x989680 ;  /* 0x009896800000895d */ /* 0x010fea0003900000 */
[----:B------:R-:W4:Y:S02]  /*4000*/  @!P0 SYNCS.PHASECHK.TRANS64 P0, [R0+URZ], R3 ;  /* 0x00000003000085a7 */ /* 0x000f2400080010ff */
[----:B----4-:R-:W-:Y:S05]  /*4010*/  @!P0 BRA `(.L_x_81) ;  /* 0xfffffffc00f08947 */ /* 0x010fea000383ffff */
[----:B------:R-:W-:Y:S05]  /*4020*/  BRA `(.L_x_80) ;  /* 0x00000000000c7947 */ /* 0x000fea0003800000 */
.L_x_76:
[----:B------:R-:W-:-:S04]  /*4030*/  UIADD3 UR4, UPT, UPT, UR17, 0x100, URZ ;  /* 0x0000010011047890 */ /* 0x000fc8000fffe0ff */
[----:B------:R-:W-:-:S09]  /*4040*/  UPRMT UR4, UR34, 0x654, UR4 ;  /* 0x0000065422047896 */ /* 0x000fd20008000004 */
[----:B------:R-:W-:Y:S03]  /*4050*/  SYNCS.ARRIVE.TRANS64.RED.A1T0 RZ, [UR4], RZ ;  /* 0x000000ffffff79a7 */ /* 0x000fe60008100404 */
.L_x_80:
[----:B-12---:R-:W-:Y:S01]  /*4060*/  SHF.L.U32 R3, RZ, 0x1f, RZ ;  /* 0x0000001fff037819 */ /* 0x006fe200000006ff */
[----:B------:R-:W-:Y:S01]  /*4070*/  UIADD3 UR4, UPT, UPT, UR17, 0x100, URZ ;  /* 0x0000010011047890 */ /* 0x000fe2000fffe0ff */
[----:B------:R-:W-:Y:S02]  /*4080*/  PLOP3.LUT P0, PT, PT, PT, UP1, 0x80, 0x8 ;  /* 0x000000000008781c */ /* 0x000fe40003f0f018 */
[----:B------:R-:W1:Y:S02]  /*4090*/  SYNCS.PHASECHK.TRANS64.TRYWAIT P1, [UR17+0x100], R3 ;  /* 0x00010003ff0075a7 */ /* 0x000e640008021111 */
[----:B-1----:R-:W-:Y:S09]  /*40a0*/  @!P1 BRA `(.L_x_82) ;  /* 0x0000005400549947 */ /* 0x002ff20003800000 */
.L_x_156:
[----:B------:R-:W-:Y:S01]  /*40b0*/  @!UP1 UPRMT UR4, UR34, 0x654, UR4 ;  /* 0x0000065422049896 */ /* 0x000fe20008000004 */
[----:B------:R-:W-:Y:S01]  /*40c0*/  UMOV UR5, 0xffff ;  /* 0x0000ffff00057882 */ /* 0x000fe20000000000 */
[----:B------:R-:W-:-:S07]  /*40d0*/  UMOV UR6, 0x1 ;  /* 0x0000000100067882 */ /* 0x000fce0000000000 */
[----:B------:R-:W-:Y:S01]  /*40e0*/  @!P0 SYNCS.ARRIVE.TRANS64.RED.A1T0 RZ, [UR4], RZ ;  /* 0x000000ffffff89a7 */ /* 0x000fe20008100404 */
[----:B------:R-:W-:Y:S01]  /*40f0*/  NOP ;  /* 0x0000000000007918 */ /* 0x000fe20000000000 */
[----:B-1----:R-:W1:Y:S01]  /*4100*/  LDS R0, [UR8+0x14] ;  /* 0x00001408ff007984 */ /* 0x002e620008000800 */
[----:B------:R-:W-:-:S04]  /*4110*/  ULOP3.LUT UR4, UR32, 0xffff, URZ, 0xc0, !UPT ;  /* 0x0000ffff20047892 */ /* 0x000fc8000f8ec0ff */
[----:B------:R-:W-:-:S04]  /*4120*/  USHF.R.U32.HI UR4, URZ, 0x5, UR4 ;  /* 0x00000005ff047899 */ /* 0x000fc80008011604 */
[----:B------:R-:W-:Y:S02]  /*4130*/  USHF.L.U32 UR5, UR5, UR4, URZ ;  /* 0x0000000405057299 */ /* 0x000fe400080006ff */
[----:B------:R-:W-:-:S04]  /*4140*/  USHF.L.U32 UR4, UR6, UR4, URZ ;  /* 0x0000000406047299 */ /* 0x000fc800080006ff */
[----:B-1----:R-:W-:-:S04]  /*4150*/  LOP3.LUT R0, R0, UR5, RZ, 0xc0, !PT ;  /* 0x0000000500007c12 */ /* 0x002fc8000f8ec0ff */
[----:B------:R-:W-:-:S13]  /*4160*/  ISETP.NE.AND P0, PT, R0, UR5, PT ;  /* 0x0000000500007c0c */ /* 0x000fda000bf05270 */
[----:B------:R-:W-:Y:S05]  /*4170*/  @P0 BRA `(.L_x_83) ;  /* 0x0000000000580947 */ /* 0x000fea0003800000 */
[----:B------:R-:W1:Y:S02]  /*4180*/  LDS R0, [UR8+0x18] ;  /* 0x00001808ff007984 */ /* 0x000e640008000800 */
[----:B-1----:R-:W-:-:S04]  /*4190*/  LOP3.LUT R0, R0, UR4, RZ, 0xc0, !PT ;  /* 0x0000000400007c12 */ /* 0x002fc8000f8ec0ff */
[----:B------:R-:W-:-:S13]  /*41a0*/  ISETP.NE.AND P0, PT, R0, UR4, PT ;  /* 0x0000000400007c0c */ /* 0x000fda000bf05270 */
[----:B------:R-:W-:Y:S05]  /*41b0*/  @P0 BRA `(.L_x_84) ;  /* 0x00000000003c0947 */ /* 0x000fea0003800000 */
[----:B------:R-:W1:Y:S01]  /*41c0*/  S2R R2, SR_LANEID ;  /* 0x0000000000027919 */ /* 0x000e620000000000 */
[----:B------:R-:W-:Y:S01]  /*41d0*/  ULOP3.LUT UR5, URZ, UR5, URZ, 0x33, !UPT ;  /* 0x00000005ff057292 */ /* 0x000fe2000f8e33ff */
[----:B------:R-:W-:Y:S01]  /*41e0*/  LOP3.LUT R4, RZ, UR4, RZ, 0x33, !PT ;  /* 0x00000004ff047c12 */ /* 0x000fe2000f8e33ff */
[----:B------:R-:W-:Y:S02]  /*41f0*/  VOTEU.ANY UR4, UPT, PT ;  /* 0x0000000000047886 */ /* 0x000fe400038e0100 */
[----:B------:R-:W-:Y:S01]  /*4200*/  UFLO.U32 UR4, UR4 ;  /* 0x00000004000472bd */ /* 0x000fe200080e0000 */
[----:B------:R-:W2:Y:S01]  /*4210*/  REDUX UR6, R4 ;  /* 0x00000000040673c4 */ /* 0x000ea20000000000 */
[----:B------:R-:W-:-:S06]  /*4220*/  IMAD.U32 R0, RZ, RZ, UR5 ;  /* 0x00000005ff007e24 */ /* 0x000fcc000f8e00ff */
[----:B------:R4:W-:Y:S01]  /*4230*/  UTCATOMSWS.AND URZ, UR5 ;  /* 0x0000000500ff79e3 */ /* 0x0009e20008000000 */
[----:B------:R-:W3:Y:S01]  /*4240*/  REDUX UR7, R0 ;  /* 0x00000000000773c4 */ /* 0x000ee20000000000 */
[----:B-1----:R-:W-:Y:S01]  /*4250*/  ISETP.EQ.U32.AND P0, PT, R2, UR4, PT ;  /* 0x0000000402007c0c */ /* 0x002fe2000bf02070 */
[----:B--2---:R-:W-:Y:S01]  /*4260*/  IMAD.U32 R2, RZ, RZ, UR6 ;  /* 0x00000006ff027e24 */ /* 0x004fe2000f8e00ff */
[----:B---3--:R-:W-:-:S11]  /*4270*/  MOV R3, UR7 ;  /* 0x0000000700037c02 */ /* 0x008fd60008000f00 */
[----:B------:R4:W-:Y:S04]  /*4280*/  @P0 ATOMS.AND RZ, [UR8+0x14], R3 ;  /* 0x00001403ffff098c */ /* 0x0009e8000a800008 */
[----:B------:R4:W-:Y:S01]  /*4290*/  @P0 ATOMS.AND RZ, [UR8+0x18], R2 ;  /* 0x00001802ffff098c */ /* 0x0009e2000a800008 */
[----:B------:R-:W-:Y:S05]  /*42a0*/  BRA `(.L_x_85) ;  /* 0x0000000000147947 */ /* 0x000fea0003800000 */
.L_x_84:
[----:B------:R-:W-:Y:S02]  /*42b0*/  MOV R2, 0x42d0 ;  /* 0x000042d000027802 */ /* 0x000fe40000000f00 */
[----:B---3-5:R-:W-:Y:S05]  /*42c0*/  CALL.REL.NOINC `($__internal_0_$__cuda_sm10x_tcgen05_guardrail_trap_col_being_dealloced_not_returned_by_alloc) ;  /* 0x0000005400a87944 */ /* 0x028fea0003c00000 */
[----:B------:R-:W-:Y:S05]  /*42d0*/  BRA `(.L_x_85) ;  /* 0x0000000000087947 */ /* 0x000fea0003800000 */
.L_x_83:
[----:B------:R-:W-:Y:S02]  /*42e0*/  MOV R2, 0x4300 ;  /* 0x0000430000027802 */ /* 0x000fe40000000f00 */
[----:B---3-5:R-:W-:Y:S05]  /*42f0*/  CALL.REL.NOINC `($__internal_2_$__cuda_sm10x_tcgen05_guardrail_trap_unallocated_columns_being_dealloced) ;  /* 0x0000005400b47944 */ /* 0x028fea0003c00000 */
.L_x_85:
[----:B------:R-:W-:Y:S01]  /*4300*/  NOP ;  /* 0x0000000000007918 */ /* 0x000fe20000000000 */
[----:B----4-:R-:W-:Y:S05]  /*4310*/  EXIT ;  /* 0x000000000000794d */ /* 0x010fea0003800000 */
.L_x_56:
[----:B------:R-:W-:-:S09]  /*4320*/  UISETP.NE.OR UP0, UPT, UR13, 0x3, !UP3 ;  /* 0x000000030d00788c */ /* 0x000fd2000df05670 */
[----:B------:R-:W-:Y:S05]  /*4330*/  BRA.U UP0, `(.L_x_86) ;  /* 0x0000000d007c7547 */ /* 0x000fea000b800000 */
[----:B------:R-:W1:Y:S01]  /*4340*/  LDCU UR32, c[0x0][0x370] ;  /* 0x00006e00ff2077ac */ /* 0x000e620008000800 */
[----:B------:R-:W2:Y:S01]  /*4350*/  LDC.64 R16, c[0x0][0x348] ;  /* 0x0000d200ff107b82 */ /* 0x000ea20000000a00 */
[----:B------:R-:W-:Y:S02]  /*4360*/  HFMA2 R13, -RZ, RZ, 0, 0 ;  /* 0x00000000ff0d7431 */ /* 0x000fe400000001ff */
[----:B------:R-:W-:Y:S01]  /*4370*/  IMAD.MOV.U32 R15, RZ, RZ, 0x1 ;  /* 0x00000001ff0f7424 */ /* 0x000fe200078e00ff */
[----:B------:R-:W1:Y:S01]  /*4380*/  LDCU.128 UR28, c[0x0][0xb10] ;  /* 0x00016200ff1c77ac */ /* 0x000e620008000c00 */
[----:B------:R-:W-:Y:S01]  /*4390*/  IMAD.MOV.U32 R14, RZ, RZ, RZ ;  /* 0x000000ffff0e7224 */ /* 0x000fe200078e00ff */
[----:B------:R-:W-:Y:S01]  /*43a0*/  MOV R7, 0x2000 ;  /* 0x0000200000077802 */ /* 0x000fe20000000f00 */
[----:B------:R-:W3:Y:S01]  /*43b0*/  LDCU UR27, c[0x0][0x374] ;  /* 0x00006e80ff1b77ac */ /* 0x000ee20008000800 */
[----:B------:R-:W4:Y:S01]  /*43c0*/  LDC.64 R2, c[0x0][0x888] ;  /* 0x00022200ff027b82 */ /* 0x000f220000000a00 */
[----:B------:R-:W3:Y:S01]  /*43d0*/  LDCU UR15, c[0x0][0xb0c] ;  /* 0x00016180ff0f77ac */ /* 0x000ee20008000800 */
[----:B------:R-:W2:Y:S06]  /*43e0*/  LDCU UR38, c[0x0][0xb20] ;  /* 0x00016400ff2677ac */ /* 0x000eac0008000800 */
[----:B------:R-:W4:Y:S01]  /*43f0*/  LDC.64 R4, c[0x0][0x890] ;  /* 0x00022400ff047b82 */ /* 0x000f220000000a00 */
[----:B------:R-:W2:Y:S01]  /*4400*/  LDCU UR4, c[0x0][0xb30] ;  /* 0x00016600ff0477ac */ /* 0x000ea20008000800 */
[----:B------:R-:W-:Y:S01]  /*4410*/  UMOV UR21, 0x400 ;  /* 0x0000040000157882 */ /* 0x000fe20000000000 */
[----:B-1----:R-:W-:-:S02]  /*4420*/  UIMAD.WIDE.U32 UR6, UR32, UR28, URZ ;  /* 0x0000001c200672a5 */ /* 0x002fc4000f8e00ff */
[----:B---3--:R-:W-:Y:S02]  /*4430*/  UIMAD.WIDE.U32 UR8, UR27, UR31, URZ ;  /* 0x0000001f1b0872a5 */ /* 0x008fe4000f8e00ff */
[----:B------:R-:W-:Y:S02]  /*4440*/  ULEA UR21, UR48, UR21, 0x18 ;  /* 0x0000001530157291 */ /* 0x000fe4000f8ec0ff */
[----:B------:R-:W-:Y:S02]  /*4450*/  UPLOP3.LUT UP3, UPT, UPT, UPT, UPT, 0x40, 0x4 ;  /* 0x000000000004789c */ /* 0x000fe40003f6e870 */
[----:B------:R-:W-:Y:S02]  /*4460*/  UIADD3 UR33, UPT, UPT, UR21, 0x58, URZ ;  /* 0x0000005815217890 */ /* 0x000fe4000fffe0ff */
[----:B------:R-:W-:Y:S01]  /*4470*/  UIADD3 UR17, UPT, UPT, UR21, 0x50, URZ ;  /* 0x0000005015117890 */ /* 0x000fe2000fffe0ff */
[----:B------:R-:W-:Y:S01]  /*4480*/  UMOV UR6, UR7 ;  /* 0x0000000700067c82 */ /* 0x000fe20008000000 */
[----:B------:R-:W-:Y:S01]  /*4490*/  UMOV UR35, UR9 ;  /* 0x0000000900237c82 */ /* 0x000fe20008000000 */
[----:B------:R-:W-:-:S02]  /*44a0*/  UISETP.GE.AND UP0, UPT, UR42, 0x1, UPT ;  /* 0x000000012a00788c */ /* 0x000fc4000bf06270 */
[----:B------:R-:W-:Y:S01]  /*44b0*/  UISETP.NE.AND UP4, UPT, UR42, 0x1, UPT ;  /* 0x000000012a00788c */ /* 0x000fe2000bf85270 */
[----:B------:R-:W1:Y:S01]  /*44c0*/  LDCU.64 UR22, c[0x0][0xb28] ;  /* 0x00016500ff1677ac */ /* 0x000e620008000a00 */
[----:B------:R-:W-:Y:S02]  /*44d0*/  UISETP.NE.AND UP6, UPT, UR15, 0x1, UPT ;  /* 0x000000010f00788c */ /* 0x000fe4000bfc5270 */
[----:B------:R-:W-:Y:S02]  /*44e0*/  UISETP.NE.AND UP5, UPT, UR30, 0x1, UPT ;  /* 0x000000011e00788c */ /* 0x000fe4000bfa5270 */
[----:B------:R-:W-:Y:S02]  /*44f0*/  UPRMT UR33, UR48, 0x654, UR33 ;  /* 0x0000065430217896 */ /* 0x000fe40008000021 */
[----:B------:R-:W-:Y:S02]  /*4500*/  USHF.R.U32.HI UR37, URZ, UR29, UR6 ;  /* 0x0000001dff257299 */ /* 0x000fe40008011606 */
[----:B------:R-:W-:-:S02]  /*4510*/  UPRMT UR34, UR48, 0x654, UR17 ;  /* 0x0000065430227896 */ /* 0x000fc40008000011 */
[----:B--2---:R-:W-:Y:S02]  /*4520*/  USHF.R.U32.HI UR35, URZ, UR38, UR35 ;  /* 0x00000026ff237299 */ /* 0x004fe40008011623 */
[----:B------:R-:W-:-:S11]  /*4530*/  UISETP.NE.AND UP2, UPT, UR4, 0x1, UPT ;  /* 0x000000010400788c */ /* 0x000fd6000bf45270 */
.L_x_95:
[C---:B------:R-:W-:Y:S02]  /*4540*/  LEA R12, R14.reuse, UR21, 0x3 ;  /* 0x000000150e0c7c11 */ /* 0x040fe4000f8e18ff */
[----:B------:R-:W-:Y:S02]  /*4550*/  SHF.L.U32 R9, R13, 0x1f, RZ ;  /* 0x0000001f0d097819 */ /* 0x000fe400000006ff */
[----:B------:R-:W-:Y:S02]  /*4560*/  LEA R10, R14, UR21, 0x4 ;  /* 0x000000150e0a7c11 */ /* 0x000fe4000f8e20ff */
[----:B--2---:R-:W2:Y:S02]  /*4570*/  SYNCS.PHASECHK.TRANS64.TRYWAIT P0, [R12+URZ+0x80], R9 ;  /* 0x000080090c0075a7 */ /* 0x004ea400080011ff */
[----:B--2---:R-:W-:Y:S05]  /*4580*/  @!P0 BRA `(.L_x_87) ;  /* 0x0000005000348947 */ /* 0x004fea0003800000 */
.L_x_157:
[----:B--2---:R-:W2:Y:S01]  /*4590*/  LDS.128 R8, [R10+0x110] ;  /* 0x000110000a087984 */ /* 0x004ea20000000c00 */
[----:B------:R-:W-:Y:S01]  /*45a0*/  UISETP.GE.AND UP0, UPT, UR42, 0x1, UPT ;  /* 0x000000012a00788c */ /* 0x000fe2000bf06270 */
[----:B------:R-:W-:Y:S01]  /*45b0*/  @!PT LDS RZ, [RZ] ;  /* 0x00000000fffff984 */ /* 0x000fe20000000800 */
[----:B------:R-:W-:Y:S01]  /*45c0*/  @!PT LDS RZ, [RZ] ;  /* 0x00000000fffff984 */ /* 0x000fe20000000800 */
[----:B------:R-:W-:Y:S01]  /*45d0*/  @!PT LDS RZ, [RZ] ;  /* 0x00000000fffff984 */ /* 0x000fe20000000800 */
[----:B------:R-:W-:Y:S01]  /*45e0*/  @!PT LDS RZ, [RZ] ;  /* 0x00000000fffff984 */ /* 0x000fe20000000800 */
[----:B------:R3:W-:Y:S06]  /*45f0*/  MEMBAR.ALL.CTA ;  /* 0x0000000000007992 */ /* 0x0007ec0000008000 */
[----:B---3--:R-:W3:Y:S01]  /*4600*/  FENCE.VIEW.ASYNC.S ;  /* 0x00000000000073c6 */ /* 0x008ee20000000000 */
[----:B--2---:R-:W-:Y:S11]  /*4610*/  LOP3.LUT P0, RZ, R10, 0x1, RZ, 0xc0, !PT ;  /* 0x000000010aff7812 */ /* 0x004ff6000780c0ff */
[----:B------:R-:W-:Y:S02]  /*4620*/  @!UPT UIADD3 URZ, UPT, UPT, URZ, URZ, URZ ;  /* 0x000000fffffff290 */ /* 0x000fe4000fffe0ff */
[----:B---3--:R-:W-:Y:S01]  /*4630*/  VOTEU.ANY UP1, P0 ;  /* 0x0000000000ff7886 */ /* 0x008fe20000020100 */
[----:B------:R-:W-:Y:S11]  /*4640*/  PLOP3.LUT P0, PT, PT, PT, UP1, 0x80, 0x8 ;  /* 0x000000000008781c */ /* 0x000ff60003f0f018 */
[----:B------:R-:W-:Y:S02]  /*4650*/  @!UPT UIADD3 URZ, UPT, UPT, URZ, URZ, URZ ;  /* 0x000000fffffff290 */ /* 0x000fe4000fffe0ff */
[----:B------:R-:W-:Y:S02]  /*4660*/  @P0 SHF.R.U32.HI R0, RZ, 0x10, R9 ;  /* 0x00000010ff000819 */ /* 0x000fe40000011609 */
[----:B------:R-:W-:Y:S02]  /*4670*/  @P0 MOV R6, R8 ;  /* 0x0000000800060202 */ /* 0x000fe40000000f00 */
[----:B------:R-:W-:Y:S01]  /*4680*/  @P0 R2UR UR4, R0 ;  /* 0x00000000000402ca */ /* 0x000fe200000e0000 */
[----:B------:R-:W-:Y:S01]  /*4690*/  VIADD R0, R12, 0x90 ;  /* 0x000000900c007836 */ /* 0x000fe20000000000 */
[----:B------:R-:W-:Y:S02]  /*46a0*/  @P0 LOP3.LUT R8, R9, 0xffff, RZ, 0xc0, !PT ;  /* 0x0000ffff09080812 */ /* 0x000fe400078ec0ff */
[----:B------:R-:W-:Y:S02]  /*46b0*/  @P0 R2UR UR6, R6 ;  /* 0x00000000060602ca */ /* 0x000fe400000e0000 */
[----:B------:R-:W-:Y:S02]  /*46c0*/  PRMT R0, RZ, 0x654, R0 ;  /* 0x00000654ff007816 */ /* 0x000fe40000000000 */
[----:B------:R-:W-:Y:S02]  /*46d0*/  @P0 R2UR UR5, R8 ;  /* 0x00000000080502ca */ /* 0x000fe400000e0000 */
[----:B------:R2:W-:Y:S03]  /*46e0*/  SYNCS.ARRIVE.TRANS64.RED.A1T0 RZ, [R0+URZ], RZ ;  /* 0x000000ff00ff79a7 */ /* 0x0005e600081004ff */
[----:B------:R-:W-:Y:S04]  /*46f0*/  @UP1 UMOV UR26, UR4 ;  /* 0x00000004001a1c82 */ /* 0x000fe80008000000 */
[----:B------:R-:W-:Y:S04]  /*4700*/  @UP1 UMOV UR14, UR6 ;  /* 0x00000006000e1c82 */ /* 0x000fe80008000000 */
[----:B------:R-:W-:Y:S01]  /*4710*/  @UP1 UMOV UR13, UR5 ;  /* 0x00000005000d1c82 */ /* 0x000fe20008000000 */
[----:B------:R-:W-:Y:S05]  /*4720*/  BRA.U !UP0, `(.L_x_88) ;  /* 0x0000000108a47547 */ /* 0x000fea000b800000 */
[----:B------:R-:W-:Y:S02]  /*4730*/  UIMAD.WIDE.U32 UR8, UR13, UR31, URZ ;  /* 0x0000001f0d0872a5 */ /* 0x000fe4000f8e00ff */
[----:B------:R-:W-:Y:S02]  /*4740*/  UIMAD.WIDE.U32 UR10, UR14, UR28, URZ ;  /* 0x0000001c0e0a72a5 */ /* 0x000fe4000f8e00ff */
[----:B------:R-:W-:Y:S02]  /*4750*/  USEL UR4, UR27, UR35, !UP5 ;  /* 0x000000231b047287 */ /* 0x000fe4000e800000 */
[----:B------:R-:W-:Y:S02]  /*4760*/  USEL UR7, UR32, UR37, !UP6 ;  /* 0x0000002520077287 */ /* 0x000fe4000f000000 */
[----:B-1----:R-:W-:Y:S02]  /*4770*/  UIMAD.WIDE.U32 UR18, UR4, UR22, URZ ;  /* 0x00000016041272a5 */ /* 0x002fe4000f8e00ff */
[----:B------:R-:W-:Y:S01]  /*4780*/  UIMAD.WIDE.U32 UR24, UR7, UR22, URZ ;  /* 0x00000016071872a5 */ /* 0x000fe2000f8e00ff */
[----:B------:R-:W-:Y:S02]  /*4790*/  UMOV UR5, UR9 ;  /* 0x0000000900057c82 */ /* 0x000fe40008000000 */
[----:B------:R-:W-:Y:S03]  /*47a0*/  USHF.R.U32.HI UR6, URZ, UR38, UR5 ;  /* 0x00000026ff067299 */ /* 0x000fe60008011605 */
[----:B------:R-:W-:Y:S01]  /*47b0*/  UMOV UR5, UR11 ;  /* 0x0000000b00057c82 */ /* 0x000fe20008000000 */
[----:B------:R-:W-:Y:S02]  /*47c0*/  USEL UR6, UR13, UR6, !UP5 ;  /* 0x000000060d067287 */ /* 0x000fe4000e800000 */
[----:B------:R-:W-:Y:S02]  /*47d0*/  USHF.R.U32.HI UR8, URZ, UR29, UR5 ;  /* 0x0000001dff087299 */ /* 0x000fe40008011605 */
[----:B------:R-:W-:Y:S01]  /*47e0*/  UIMAD.WIDE.U32 UR10, UR6, UR22, URZ ;  /* 0x00000016060a72a5 */ /* 0x000fe2000f8e00ff */
[----:B------:R-:W-:Y:S02]  /*47f0*/  UMOV UR5, UR19 ;  /* 0x0000001300057c82 */ /* 0x000fe40008000000 */
[----:B------:R-:W-:Y:S03]  /*4800*/  @UP4 USHF.R.U32.HI UR4, URZ, UR23, UR5 ;  /* 0x00000017ff044299 */ /* 0x000fe60008011605 */
[----:B------:R-:W-:Y:S01]  /*4810*/  UMOV UR5, UR25 ;  /* 0x0000001900057c82 */ /* 0x000fe20008000000 */
[----:B------:R-:W-:Y:S02]  /*4820*/  UIMAD UR4, UR42, UR4, URZ ;  /* 0x000000042a0472a4 */ /* 0x000fe4000f8e02ff */
[----:B------:R-:W-:Y:S02]  /*4830*/  @UP4 USHF.R.U32.HI UR7, URZ, UR23, UR5 ;  /* 0x00000017ff074299 */ /* 0x000fe40008011605 */
[----:B------:R-:W-:Y:S02]  /*4840*/  USEL UR5, UR14, UR8, !UP6 ;  /* 0x000000080e057287 */ /* 0x000fe4000f000000 */
[----:B------:R-:W-:Y:S02]  /*4850*/  UIMAD UR8, UR42, UR7, URZ ;  /* 0x000000072a0872a4 */ /* 0x000fe4000f8e02ff */
[----:B------:R-:W-:Y:S03]  /*4860*/  UISETP.GE.AND UP0, UPT, UR6, UR4, UPT ;  /* 0x000000040600728c */ /* 0x000fe6000bf06270 */
[----:B------:R-:W-:Y:S01]  /*4870*/  UMOV UR4, UR11 ;  /* 0x0000000b00047c82 */ /* 0x000fe20008000000 */
[----:B------:R-:W-:Y:S02]  /*4880*/  UISETP.GE.OR UP0, UPT, UR5, UR8, UP0 ;  /* 0x000000080500728c */ /* 0x000fe40008706670 */
[----:B------:R-:W-:Y:S02]  /*4890*/  USHF.R.U32.HI UR4, URZ, UR23, UR4 ;  /* 0x00000017ff047299 */ /* 0x000fe40008011604 */
[----:B------:R-:W-:Y:S02]  /*48a0*/  UIMAD.WIDE.U32 UR8, UR5, UR22, URZ ;  /* 0x00000016050872a5 */ /* 0x000fe4000f8e00ff */
[----:B------:R-:W-:Y:S04]  /*48b0*/  USEL UR10, UR6, UR4, !UP4 ;  /* 0x00000004060a7287 */ /* 0x000fe8000e000000 */
[----:B------:R-:W-:Y:S01]  /*48c0*/  UIADD3 UR11, UPT, UPT, -UR10, URZ, URZ ;  /* 0x000000ff0a0b7290 */ /* 0x000fe2000fffe1ff */
[----:B------:R-:W-:Y:S02]  /*48d0*/  @!UP0 UMOV UR4, UR9 ;  /* 0x0000000900048c82 */ /* 0x000fe40008000000 */
[----:B------:R-:W-:Y:S02]  /*48e0*/  @!UP0 USHF.R.U32.HI UR4, URZ, UR23, UR4 ;  /* 0x00000017ff048299 */ /* 0x000fe40008011604 */
[----:B------:R-:W-:Y:S02]  /*48f0*/  UIMAD UR8, UR42, UR11, UR6 ;  /* 0x0000000b2a0872a4 */ /* 0x000fe4000f8e0206 */
[----:B------:R-:W-:Y:S04]  /*4900*/  @!UP0 USEL UR4, UR5, UR4, !UP4 ;  /* 0x0000000405048287 */ /* 0x000fe8000e000000 */
[----:B------:R-:W-:Y:S02]  /*4910*/  @!UP0 UIMAD UR8, UR7, UR8, UR4 ;  /* 0x00000008070882a4 */ /* 0x000fe4000f8e0204 */
[----:B------:R-:W-:Y:S02]  /*4920*/  @!UP0 UIADD3 UR9, UPT, UPT, UR10, -UR4, URZ ;  /* 0x800000040a098290 */ /* 0x000fe4000fffe0ff */
[----:B------:R-:W-:Y:S02]  /*4930*/  UIADD3 UR4, UPT, UPT, -UR5, URZ, URZ ;  /* 0x000000ff05047290 */ /* 0x000fe4000fffe1ff */
[----:B------:R-:W-:Y:S02]  /*4940*/  UIADD3 UR7, UPT, UPT, -UR6, URZ, URZ ;  /* 0x000000ff06077290 */ /* 0x000fe4000fffe1ff */
[----:B------:R-:W-:Y:S02]  /*4950*/  @!UP0 UIMAD UR6, UR9, UR42, UR5 ;  /* 0x0000002a090682a4 */ /* 0x000fe4000f8e0205 */
[----:B------:R-:W-:Y:S02]  /*4960*/  UIMAD UR14, UR15, UR4, UR14 ;  /* 0x000000040f0e72a4 */ /* 0x000fe4000f8e020e */
[----:B------:R-:W-:Y:S01]  /*4970*/  UIMAD UR13, UR30, UR7, UR13 ;  /* 0x000000071e0d72a4 */ /* 0x000fe2000f8e020d */
[----:B------:R-:W-:Y:S02]  /*4980*/  @!UP0 UMOV UR5, UR8 ;  /* 0x0000000800058c82 */ /* 0x000fe40008000000 */
[----:B------:R-:W-:Y:S02]  /*4990*/  UIMAD UR14, UR5, UR15, UR14 ;  /* 0x0000000f050e72a4 */ /* 0x000fe4000f8e020e */
[----:B------:R-:W-:Y:S11]  /*49a0*/  UIMAD UR13, UR6, UR30, UR13 ;  /* 0x0000001e060d72a4 */ /* 0x000ff6000f8e020d */
[----:B------:R-:W-:Y:S01]  /*49b0*/  @!UPT UIADD3 URZ, UPT, UPT, URZ, URZ, URZ ;  /* 0x000000fffffff290 */ /* 0x000fe2000fffe0ff */
.L_x_88:
[----:B------:R-:W3:Y:S01]  /*49c0*/  @!UP2 LDCU.128 UR8, c[0x0][0xb10] ;  /* 0x00016200ff08a7ac */ /* 0x000ee20008000c00 */
[C---:B----4-:R-:W-:Y:S02]  /*49d0*/  ISETP.NE.U32.AND P1, PT, R4.reuse, RZ, PT ;  /* 0x000000ff0400720c */ /* 0x050fe40003f25070 */
[----:B------:R-:W-:Y:S02]  /*49e0*/  ISETP.NE.U32.AND P0, PT, R4, RZ, PT ;  /* 0x000000ff0400720c */ /* 0x000fe40003f05070 */
[C---:B------:R-:W-:Y:S02]  /*49f0*/  ISETP.NE.AND.EX P1, PT, R5.reuse, RZ, PT, P1 ;  /* 0x000000ff0500720c */ /* 0x040fe40003f25310 */
[----:B------:R-:W-:Y:S01]  /*4a00*/  ISETP.NE.AND.EX P0, PT, R5, RZ, PT, P0 ;  /* 0x000000ff0500720c */ /* 0x000fe20003f05300 */
[----:B------:R-:W4:Y:S01]  /*4a10*/  @!UP2 LDCU UR5, c[0x0][0xb0c] ;  /* 0x00016180ff05a7ac */ /* 0x000f220008000800 */
[----:B------:R-:W-:Y:S01]  /*4a20*/  SHF.L.U32 R9, R15, 0x1f, RZ ;  /* 0x0000001f0f097819 */ /* 0x000fe200000006ff */
[----:B------:R-:W-:Y:S02]  /*4a30*/  USHF.L.U32 UR19, UR16, 0x7, URZ ;  /* 0x0000000710137899 */ /* 0x000fe400080006ff */
[----:B------:R-:W-:Y:S02]  /*4a40*/  USHF.L.U32 UR18, UR20, 0x7, URZ ;  /* 0x0000000714127899 */ /* 0x000fe400080006ff */
[----:B---3--:R-:W-:Y:S07]  /*4a50*/  UIMAD.WIDE.U32 UR6, UR14, UR8, URZ ;  /* 0x000000080e0672a5 */ /* 0x008fee000f8e00ff */
[----:B------:R-:W-:Y:S01]  /*4a60*/  @!UP2 UMOV UR4, UR7 ;  /* 0x000000070004ac82 */ /* 0x000fe20008000000 */
[----:B----4-:R-:W-:Y:S02]  /*4a70*/  @!UP2 UISETP.NE.AND UP0, UPT, UR5, 0x1, UPT ;  /* 0x000000010500a88c */ /* 0x010fe4000bf05270 */
[----:B------:R-:W-:Y:S02]  /*4a80*/  @!UP2 USHF.R.U32.HI UR4, URZ, UR9, UR4 ;  /* 0x00000009ff04a299 */ /* 0x000fe40008011604 */
[----:B------:R-:W-:Y:S02]  /*4a90*/  UIMAD.WIDE.U32 UR6, UR13, UR11, URZ ;  /* 0x0000000b0d0672a5 */ /* 0x000fe4000f8e00ff */
[----:B------:R-:W-:Y:S02]  /*4aa0*/  @!UP2 USEL UR8, UR14, UR4, !UP0 ;  /* 0x000000040e08a287 */ /* 0x000fe4000c000000 */
[----:B------:R-:W-:Y:S03]  /*4ab0*/  @!UP2 UISETP.NE.AND UP0, UPT, UR10, 0x1, UPT ;  /* 0x000000010a00a88c */ /* 0x000fe6000bf05270 */
[----:B------:R-:W-:Y:S02]  /*4ac0*/  @!UP2 UMOV UR6, UR7 ;  /* 0x000000070006ac82 */ /* 0x000fe40008000000 */
[----:B------:R-:W3:Y:S02]  /*4ad0*/  @!UP2 LDCU UR4, c[0x0][0xb20] ;  /* 0x00016400ff04a7ac */ /* 0x000ee40008000800 */
[----:B---3--:R-:W-:Y:S04]  /*4ae0*/  @!UP2 USHF.R.U32.HI UR6, URZ, UR4, UR6 ;  /* 0x00000004ff06a299 */ /* 0x008fe80008011606 */
[----:B------:R-:W-:Y:S04]  /*4af0*/  @!UP2 USEL UR6, UR13, UR6, !UP0 ;  /* 0x000000060d06a287 */ /* 0x000fe8000c000000 */
[----:B------:R-:W-:Y:S02]  /*4b00*/  @!UP2 UIADD3 UR4, UPT, UPT, -UR8, UR6, URZ ;  /* 0x000000060804a290 */ /* 0x000fe4000fffe1ff */
[----:B------:R-:W-:Y:S02]  /*4b10*/  @!UP2 UIADD3 UR6, UPT, UPT, UR8, -UR6, URZ ;  /* 0x800000060806a290 */ /* 0x000fe4000fffe0ff */
[----:B------:R-:W-:Y:S02]  /*4b20*/  @!UP2 UIMAD UR14, UR4, UR5, UR14 ;  /* 0x00000005040ea2a4 */ /* 0x000fe4000f8e020e */
[----:B------:R-:W-:Y:S01]  /*4b30*/  @!UP2 UIMAD UR13, UR6, UR10, UR13 ;  /* 0x0000000a060da2a4 */ /* 0x000fe2000f8e020d */
[----:B------:R-:W-:Y:S11]  /*4b40*/  BRA.U UP3, `(.L_x_89) ;  /* 0x0000000103107547 */ /* 0x000ff6000b800000 */
[----:B--2---:R-:W-:Y:S04]  /*4b50*/  MOV R0, UR43 ;  /* 0x0000002b00007c02 */ /* 0x004fe80008000f00 */
[----:B------:R-:W-:Y:S04]  /*4b60*/  SHF.L.U32 R11, R0, 0x1f, RZ ;  /* 0x0000001f000b7819 */ /* 0x000fe800000006ff */
[----:B------:R-:W2:Y:S02]  /*4b70*/  SYNCS.PHASECHK.TRANS64.TRYWAIT P2, [UR21+0x78], R11 ;  /* 0x0000780bff0075a7 */ /* 0x000ea40008041115 */
[----:B--2---:R-:W-:Y:S05]  /*4b80*/  @!P2 BRA `(.L_x_90) ;  /* 0x0000004800c8a947 */ /* 0x004fea0003800000 */
.L_x_89:
[----:B------:R-:W-:Y:S05]  /*4b90*/  @!P1 BRA `(.L_x_91) ;  /* 0x0000000000309947 */ /* 0x000fea0003800000 */
[----:B------:R-:W-:Y:S01]  /*4ba0*/  ISETP.NE.U32.AND P1, PT, R2, RZ, PT ;  /* 0x000000ff0200720c */ /* 0x000fe20003f25070 */
[----:B------:R-:W3:Y:S01]  /*4bb0*/  LDCU.64 UR4, c[0x0][0x358] ;  /* 0x00006b00ff0477ac */ /* 0x000ee20008000a00 */
[----:B------:R-:W-:Y:S02]  /*4bc0*/  IMAD.MOV.U32 R158, RZ, RZ, 0x1 ;  /* 0x00000001ff9e7424 */ /* 0x000fe400078e00ff */
[----:B------:R-:W-:Y:S11]  /*4bd0*/  ISETP.NE.AND.EX P1, PT, R3, RZ, PT, P1 ;  /* 0x000000ff0300720c */ /* 0x000ff60003f25310 */
[----:B------:R-:W-:Y:S02]  /*4be0*/  @!UPT UIADD3 URZ, UPT, UPT, URZ, URZ, URZ ;  /* 0x000000fffffff290 */ /* 0x000fe4000fffe0ff */
[----:B--2---:R-:W2:Y:S01]  /*4bf0*/  @P1 LDC.64 R10, c[0x0][0x888] ;  /* 0x00022200ff0a1b82 */ /* 0x004ea20000000a00 */
[----:B------:R-:W-:Y:S04]  /*4c00*/  @P1 IMAD R0, R4, UR36, RZ ;  /* 0x0000002404001c24 */ /* 0x000fe8000f8e02ff */
[----:B--2---:R-:W-:Y:S04]  /*4c10*/  @P1 IMAD.WIDE R10, R0, 0x4, R10 ;  /* 0x00000004000a1825 */ /* 0x004fe800078e020a */
[----:B------:R-:W-:Y:S01]  /*4c20*/  HFMA2 R0, -RZ, RZ, 0, 5.9604644775390625e-08 ;  /* 0x00000001ff007431 */ /* 0x000fe200000001ff */
[----:B---3-5:R3:W5:Y:S04]  /*4c30*/  @P1 LDG.E R73, desc[UR4][R10.64] ;  /* 0x000000040a491981 */ /* 0x028768000c1e1900 */
[----:B------:R-:W-:Y:S01]  /*4c40*/  @!P1 PRMT R158, R0, 0x7610, R158 ;  /* 0x00007610009e9816 */ /* 0x000fe2000000009e */
[----:B---3--:R-:W4:Y:S06]  /*4c50*/  @!P1 LDC R73, c[0x0][0x880] ;  /* 0x00022000ff499b82 */ /* 0x008f2c0000000800 */
.L_x_91:
[----:B----45:R-:W-:Y:S01]  /*4c60*/  @!P0 FSETP.EQ.AND P1, PT, R73, RZ, PT ;  /* 0x000000ff4900820b */ /* 0x030fe20003f22000 */
[----:B------:R-:W-:Y:S01]  /*4c70*/  @!UPT UIADD3 URZ, UPT, UPT, URZ, URZ, URZ ;  /* 0x000000fffffff290 */ /* 0x000fe2000fffe0ff */
[----:B------:R-:W-:Y:S11]  /*4c80*/  @!P0 BRA `(.L_x_92) ;  /* 0x0000000000188947 */ /* 0x000ff60003800000 */
[----:B------:R-:W-:Y:S02]  /*4c90*/  LOP3.LUT P0, RZ, R158, 0xff, RZ, 0xc0, !PT ;  /* 0x000000ff9eff7812 */ /* 0x000fe4000780c0ff */
[----:B------:R-:W-:Y:S04]  /*4ca0*/  ISETP.NE.U32.AND P1, PT, R2, RZ, PT ;  /* 0x000000ff0200720c */ /* 0x000fe80003f25070 */
[----:B------:R-:W-:Y:S04]  /*4cb0*/  ISETP.NE.AND.EX P1, PT, R3, RZ, PT, P1 ;  /* 0x000000ff0300720c */ /* 0x000fe80003f25310 */
[----:B------:R-:W-:Y:S03]  /*4cc0*/  PLOP3.LUT P1, PT, P1, PT, PT, 0x8, 0x80 ;  /* 0x000000000080781c */ /* 0x000fe60000f2e170 */
[----:B------:R-:W-:Y:S11]  /*4cd0*/  @P0 FSETP.EQ.AND P1, PT, R73, RZ, PT ;  /* 0x000000ff4900020b */ /* 0x000ff60003f22000 */
[----:B------:R-:W-:Y:S02]  /*4ce0*/  @!UPT UIADD3 URZ, UPT, UPT, URZ, URZ, URZ ;  /* 0x000000fffffff290 */ /* 0x000fe4000fffe0ff */
.L_x_92:
[----:B------:R-:W3:Y:S01]  /*4cf0*/  SYNCS.PHASECHK.TRANS64.TRYWAIT P2, [UR21+0x60], R9 ;  /* 0x00006009ff0075a7 */ /* 0x000ee20008041115 */
[----:B------:R-:W-:Y:S04]  /*4d00*/  ELECT P0, URZ, PT ;  /* 0x0000000000ff782f */ /* 0x000fe80003800000 */
[----:B------:R-:W-:Y:S11]  /*4d10*/  PLOP3.LUT P1, PT, P1, P0, PT, 0xf2, 0x2f ;  /* 0x00000000002f781c */ /* 0x000ff60000f21e72 */
[----:B------:R-:W-:Y:S02]  /*4d20*/  @!UPT UIADD3 URZ, UPT, UPT, URZ, URZ, URZ ;  /* 0x000000fffffff290 */ /* 0x000fe4000fffe0ff */
[----:B------:R-:W-:Y:S05]  /*4d30*/  @!P1 IADD3 R8, P0, PT, R16, 0x580, RZ ;  /* 0x0000058010089810 */ /* 0x000fea0007f1e0ff */
[----:B------:R-:W-:Y:S01]  /*4d40*/  @!P1 IMAD.X R6, RZ, RZ, R17, P0 ;  /* 0x000000ffff069224 */ /* 0x000fe200000e0611 */
[----:B---3--:R-:W-:Y:S07]  /*4d50*/  @!P2 BRA `(.L_x_93) ;  /* 0x00000048006ca947 */ /* 0x008fee0003800000 */
.L_x_160:
[----:B------:R-:W-:Y:S01]  /*4d60*/  @!P1 R2UR UR5, R8 ;  /* 0x00000000080592ca */ /* 0x000fe200000e0000 */
[----:B------:R-:W-:Y:S01]  /*4d70*/  VOTEU.ALL UP0, P1 ;  /* 0x0000000000ff7886 */ /* 0x000fe20000800000 */
[----:B------:R-:W-:Y:S01]  /*4d80*/  @!P1 R2UR UR4, R6 ;  /* 0x00000000060492ca */ /* 0x000fe200000e0000 */
[----:B--2---:R-:W-:Y:S01]  /*4d90*/  @!P1 IMAD.MOV.U32 R0, RZ, RZ, 0x2000 ;  /* 0x00002000ff009424 */ /* 0x004fe200078e00ff */
[----:B------:R-:W-:Y:S01]  /*4da0*/  UMOV UR6, 0x0 ;  /* 0x0000000000067882 */ /* 0x000fe20000000000 */
[----:B------:R-:W-:Y:S01]  /*4db0*/  UMOV UR7, 0x10000000 ;  /* 0x1000000000077882 */ /* 0x000fe20000000000 */
[----:B------:R-:W-:Y:S01]  /*4dc0*/  @!UP0 UIADD3 UR16, UPT, UPT, UR21, 0x200, URZ ;  /* 0x0000020015108890 */ /* 0x000fe2000fffe0ff */
[----:B------:R-:W-:Y:S01]  /*4dd0*/  VIADD R14, R14, 0x1 ;  /* 0x000000010e0e7836 */ /* 0x000fe20000000000 */
[----:B------:R-:W-:Y:S01]  /*4de0*/  VOTEU.ALL UP0, P1 ;  /* 0x0000000000ff7886 */ /* 0x000fe20000800000 */
[----:B------:R-:W-:Y:S04]  /*4df0*/  UMOV UR20, UR36 ;  /* 0x0000002400147c82 */ /* 0x000fe80008000000 */
[----:B------:R-:W-:Y:S02]  /*4e00*/  IMAD.U32 R10, RZ, RZ, UR5 ;  /* 0x00000005ff0a7e24 */ /* 0x000fe4000f8e00ff */
[----:B------:R-:W-:Y:S03]  /*4e10*/  IMAD.U32 R11, RZ, RZ, UR4 ;  /* 0x00000004ff0b7e24 */ /* 0x000fe6000f8e00ff */
[----:B------:R-:W-:Y:S02]  /*4e20*/  @!P1 R2UR UR4, R10 ;  /* 0x000000000a0492ca */ /* 0x000fe400000e0000 */
[----:B------:R-:W-:Y:S11]  /*4e30*/  @!P1 R2UR UR5, R11 ;  /* 0x000000000b0592ca */ /* 0x000ff600000e0000 */
[----:B------:R-:W-:Y:S02]  /*4e40*/  @!UPT UIADD3 URZ, UPT, UPT, URZ, URZ, URZ ;  /* 0x000000fffffff290 */ /* 0x000fe4000fffe0ff */
[----:B------:R2:W-:Y:S01]  /*4e50*/  @!UP0 UTMALDG.3D [UR16], [UR4], desc[UR6] ;  /* 0x00000610040085b4 */ /* 0x0005e20008011000 */
[----:B------:R2:W-:Y:S01]  /*4e60*/  @!P1 SYNCS.ARRIVE.TRANS64.RED.A0TR RZ, [UR21+0x50], R0 ;  /* 0x00005000ffff99a7 */ /* 0x0005e20008300415 */
[----:B------:R-:W-:Y:S01]  /*4e70*/  SYNCS.ARRIVE.TRANS64.RED.A1T0 RZ, [UR34], RZ ;  /* 0x000000ffffff79a7 */ /* 0x000fe20008100422 */
[----:B------:R-:W3:Y:S02]  /*4e80*/  SYNCS.PHASECHK.TRANS64.TRYWAIT P0, [UR21+0x68], R9 ;  /* 0x00006809ff0075a7 */ /* 0x000ee40008001115 */
[----:B--23--:R-:W-:Y:S05]  /*4e90*/  @!P0 BRA `(.L_x_94) ;  /* 0x0000004800348947 */ /* 0x00cfea0003800000 */
.L_x_162:
[----:B------:R-:W-:Y:S01]  /*4ea0*/  @!P1 IADD3 R6, P0, PT, R16, 0x580, RZ ;  /* 0x0000058010069810 */ /* 0x000fe20007f1e0ff */
[----:B------:R-:W-:Y:S01]  /*4eb0*/  VOTEU.ALL UP0, P1 ;  /* 0x0000000000ff7886 */ /* 0x000fe20000800000 */
[----:B------:R-:W-:Y:S01]  /*4ec0*/  UMOV UR6, 0x0 ;  /* 0x0000000000067882 */ /* 0x000fe20000000000 */
[----:B------:R-:W-:Y:S01]  /*4ed0*/  UMOV UR7, 0x10000000 ;  /* 0x1000000000077882 */ /* 0x000fe20000000000 */
[----:B------:R-:W-:Y:S01]  /*4ee0*/  @!P1 R2UR UR5, R6 ;  /* 0x00000000060592ca */ /* 0x000fe200000e0000 */
[----:B--2---:R-:W-:Y:S01]  /*4ef0*/  @!P1 IMAD.X R0, RZ, RZ, R17, P0 ;  /* 0x000000ffff009224 */ /* 0x004fe200000e0611 */
[----:B------:R-:W-:Y:S01]  /*4f00*/  @!UP0 UIADD3 UR10, UPT, UPT, UR18, 0x40, URZ ;  /* 0x00000040120a8890 */ /* 0x000fe2000fffe0ff */
[----:B------:R-:W-:Y:S01]  /*4f10*/  ISETP.NE.AND P0, PT, R14, 0x2, PT ;  /* 0x000000020e00780c */ /* 0x000fe20003f05270 */
[----:B------:R-:W-:Y:S01]  /*4f20*/  @!UP0 UIADD3 UR8, UPT, UPT, UR21, 0x2200, URZ ;  /* 0x0000220015088890 */ /* 0x000fe2000fffe0ff */
[----:B------:R-:W-:Y:S01]  /*4f30*/  LOP3.LUT R15, R15, 0x1, RZ, 0x3c, !PT ;  /* 0x000000010f0f7812 */ /* 0x000fe200078e3cff */
[----:B------:R-:W-:Y:S01]  /*4f40*/  @!UP0 UIADD3 UR9, UPT, UPT, UR21, 0x58, URZ ;  /* 0x0000005815098890 */ /* 0x000fe2000fffe0ff */
[----:B------:R-:W-:Y:S01]  /*4f50*/  @!P1 R2UR UR4, R0 ;  /* 0x00000000000492ca */ /* 0x000fe200000e0000 */
[----:B------:R-:W-:Y:S01]  /*4f60*/  VOTEU.ALL UP0, P1 ;  /* 0x0000000000ff7886 */ /* 0x000fe20000800000 */
[----:B------:R-:W-:Y:S01]  /*4f70*/  UMOV UR11, UR19 ;  /* 0x00000013000b7c82 */ /* 0x000fe20008000000 */
[----:B------:R-:W-:Y:S01]  /*4f80*/  UMOV UR12, UR36 ;  /* 0x00000024000c7c82 */ /* 0x000fe20008000000 */
[----:B------:R-:W-:Y:S01]  /*4f90*/  SEL R0, RZ, 0x1, P0 ;  /* 0x00000001ff007807 */ /* 0x000fe20000000000 */
[----:B------:R-:W-:Y:S01]  /*4fa0*/  UIADD3 UR20, UPT, UPT, UR13, UR59, URZ ;  /* 0x0000003b0d147290 */ /* 0x000fe2000fffe0ff */
[----:B------:R-:W-:Y:S01]  /*4fb0*/  IMAD.U32 R8, RZ, RZ, UR5 ;  /* 0x00000005ff087e24 */ /* 0x000fe2000f8e00ff */
[----:B------:R-:W-:Y:S01]  /*4fc0*/  SEL R14, R14, RZ, P0 ;  /* 0x000000ff0e0e7207 */ /* 0x000fe20000000000 */
[----:B------:R-:W-:Y:S01]  /*4fd0*/  UIADD3 UR16, UPT, UPT, UR14, UR62, URZ ;  /* 0x0000003e0e107290 */ /* 0x000fe2000fffe0ff */
[----:B------:R-:W-:Y:S01]  /*4fe0*/  LOP3.LUT R13, R13, R0, RZ, 0x3c, !PT ;  /* 0x000000000d0d7212 */ /* 0x000fe200078e3cff */
[----:B------:R-:W-:Y:S01]  /*4ff0*/  UPLOP3.LUT UP3, UPT, UPT, UPT, UPT, 0x80, 0x8 ;  /* 0x000000000008789c */ /* 0x000fe20003f6f070 */
[----:B------:R-:W-:Y:S02]  /*5000*/  UMOV UR36, UR26 ;  /* 0x0000001a00247c82 */ /* 0x000fe40008000000 */
[----:B------:R-:W-:Y:S01]  /*5010*/  IMAD.U32 R9, RZ, RZ, UR4 ;  /* 0x00000004ff097e24 */ /* 0x000fe2000f8e00ff */
[----:B------:R-:W-:Y:S04]  /*5020*/  @!P1 R2UR UR4, R8 ;  /* 0x00000000080492ca */ /* 0x000fe800000e0000 */
[----:B------:R-:W-:Y:S11]  /*5030*/  @!P1 R2UR UR5, R9 ;  /* 0x00000000090592ca */ /* 0x000ff600000e0000 */
[----:B------:R-:W-:Y:S02]  /*5040*/  @!UPT UIADD3 URZ, UPT, UPT, URZ, URZ, URZ ;  /* 0x000000fffffff290 */ /* 0x000fe4000fffe0ff */
[----:B------:R2:W-:Y:S01]  /*5050*/  @!UP0 UTMALDG.3D [UR8], [UR4], desc[UR6] ;  /* 0x00000608040085b4 */ /* 0x0005e20008011000 */
[----:B------:R2:W-:Y:S01]  /*5060*/  @!P1 SYNCS.ARRIVE.TRANS64.RED.A0TR RZ, [UR21+0x58], R7 ;  /* 0x00005807ffff99a7 */ /* 0x0005e20008300415 */
[----:B------:R-:W-:Y:S01]  /*5070*/  SYNCS.ARRIVE.TRANS64.RED.A1T0 RZ, [UR33], RZ ;  /* 0x000000ffffff79a7 */ /* 0x000fe20008100421 */
[----:B------:R-:W-:Y:S05]  /*5080*/  BRA.U UP1, `(.L_x_95) ;  /* 0xfffffff5012c7547 */ /* 0x000fea000b83ffff */
[----:B------:R-:W-:-:S04]  /*5090*/  SHF.L.U32 R3, R15, 0x1f, RZ ;  /* 0x0000001f0f037819 */ /* 0x000fc800000006ff */
[----:B------:R-:W3:Y:S02]  /*50a0*/  SYNCS.PHASECHK.TRANS64.TRYWAIT P0, [UR21+0x60], R3 ;  /* 0x00006003ff0075a7 */ /* 0x000ee40008001115 */
[----:B---3--:R-:W-:Y:S05]  /*50b0*/  @!P0 BRA `(.L_x_96) ;  /* 0x0000004400c48947 */ /* 0x008fea0003800000 */
.L_x_164:
[----:B---3--:R-:W-:-:S07]  /*50c0*/  MOV R0, UR21 ;  /* 0x0000001500007c02 */ /* 0x008fce0008000f00 */
.L_x_97:
[----:B---3--:R-:W-:-:S04]  /*50d0*/  SHF.L.U32 R3, R15, 0x1f, RZ ;  /* 0x0000001f0f037819 */ /* 0x008fc800000006ff */
[----:B------:R3:W4:Y:S03]  /*50e0*/  SYNCS.PHASECHK.TRANS64.TRYWAIT P0, [R0+URZ+0x68], R3 ;  /* 0x00006803000075a7 */ /* 0x00072600080011ff */
[----:B----4-:R-:W-:Y:S05]  /*50f0*/  @!P0 NANOSLEEP.SYNCS 0x989680 ;  /* 0x009896800000895d */ /* 0x010fea0003900000 */
[----:B------:R-:W4:Y:S02]  /*5100*/  @!P0 SYNCS.PHASECHK.TRANS64 P0, [R0+URZ+0x68], R3 ;  /* 0x00006803000085a7 */ /* 0x000f2400080010ff */
[----:B-12-4-:R-:W-:Y:S05]  /*5110*/  @P0 EXIT ;  /* 0x000000000000094d */ /* 0x016fea0003800000 */
[----:B------:R-:W-:Y:S05]  /*5120*/  BRA `(.L_x_97) ;  /* 0xfffffffc00e87947 */ /* 0x000fea000383ffff */
.L_x_86:
[----:B------:R-:W-:-:S06]  /*5130*/  UISETP.GE.AND UP0, UPT, UR13, 0x4, UPT ;  /* 0x000000040d00788c */ /* 0x000fcc000bf06270 */
[----:B------:R-:W-:-:S13]  /*5140*/  PLOP3.LUT P0, PT, PT, PT, UP0, 0x80, 0x8 ;  /* 0x000000000008781c */ /* 0x000fda0003f0f008 */
[----:B------:R-:W-:Y:S05]  /*5150*/  @!P0 EXIT ;  /* 0x000000000000894d */ /* 0x000fea0003800000 */
[----:B------:R-:W-:Y:S01]  /*5160*/  BAR.SYNC.DEFER_BLOCKING 0x6, 0xa0 ;  /* 0x0182800000007b1d */ /* 0x000fe20000010000 */
[C---:B------:R-:W-:Y:S01]  /*5170*/  IMAD.SHL.U32 R4, R170.reuse, 0x40, RZ ;  /* 0x00000040aa047824 */ /* 0x040fe200078e00ff */
[C---:B------:R-:W-:Y:S01]  /*5180*/  LOP3.LUT R178, R170.reuse, 0x60, RZ, 0xc0, !PT ;  /* 0x00000060aab27812 */ /* 0x040fe200078ec0ff */
[C---:B------:R-:W-:Y:S01]  /*5190*/  IMAD.SHL.U32 R137, R170.reuse, 0x8, RZ ;  /* 0x00000008aa897824 */ /* 0x040fe200078e00ff */
[C---:B------:R-:W-:Y:S01]  /*51a0*/  LOP3.LUT R176, R170.reuse, 0x2, RZ, 0xc0, !PT ;  /* 0x00000002aab07812 */ /* 0x040fe200078ec0ff */
[----:B------:R-:W-:Y:S01]  /*51b0*/  IMAD.U32 R69, R170, 0x10000, RZ ;  /* 0x00010000aa457824 */ /* 0x000fe200078e00ff */
[----:B------:R-:W-:Y:S02]  /*51c0*/  UMOV UR44, 0x400 ;  /* 0x00000400002c7882 */ /* 0x000fe40000000000 */
[----:B------:R-:W1:Y:S01]  /*51d0*/  LDC.64 R156, c[0x0][0x8b0] ;  /* 0x00022c00ff9c7b82 */ /* 0x000e620000000a00 */
[----:B------:R-:W-:Y:S01]  /*51e0*/  ULEA UR44, UR48, UR44, 0x18 ;  /* 0x0000002c302c7291 */ /* 0x000fe2000f8ec0ff */
[----:B------:R-:W-:Y:S01]  /*51f0*/  LOP3.LUT R6, R4, 0x180, RZ, 0xc0, !PT ;  /* 0x0000018004067812 */ /* 0x000fe200078ec0ff */
[----:B------:R-:W-:Y:S01]  /*5200*/  HFMA2 R68, -RZ, RZ, 0, 0 ;  /* 0x00000000ff447431 */ /* 0x000fe200000001ff */
[----:B------:R-:W-:Y:S01]  /*5210*/  LOP3.LUT R69, R69, 0x600000, RZ, 0xc0, !PT ;  /* 0x0060000045457812 */ /* 0x000fe200078ec0ff */
[----:B------:R-:W-:Y:S01]  /*5220*/  UIADD3 UR4, UPT, UPT, UR44, 0x4200, URZ ;  /* 0x000042002c047890 */ /* 0x000fe2000fffe0ff */
[----:B------:R-:W-:Y:S01]  /*5230*/  LOP3.LUT R137, R6, 0x30, R137, 0xf8, !PT ;  /* 0x0000003006897812 */ /* 0x000fe200078ef889 */
[----:B------:R-:W-:Y:S01]  /*5240*/  IMAD.MOV.U32 R168, RZ, RZ, RZ ;  /* 0x000000ffffa87224 */ /* 0x000fe200078e00ff */
[----:B------:R-:W2:Y:S01]  /*5250*/  LDC.64 R138, c[0x0][0x8a8] ;  /* 0x00022a00ff8a7b82 */ /* 0x000ea20000000a00 */
[----:B------:R-:W-:Y:S01]  /*5260*/  LOP3.LUT R170, R170, 0x4, RZ, 0xc0, !PT ;  /* 0x00000004aaaa7812 */ /* 0x000fe200078ec0ff */
[----:B------:R-:W-:Y:S01]  /*5270*/  IMAD.MOV.U32 R162, RZ, RZ, RZ ;  /* 0x000000ffffa27224 */ /* 0x000fe200078e00ff */
[----:B------:R-:W-:-:S02]  /*5280*/  LOP3.LUT R137, R137, 0x1e40, R4, 0xf8, !PT ;  /* 0x00001e4089897812 */ /* 0x000fc400078ef804 */
[----:B------:R-:W-:Y:S01]  /*5290*/  CS2R R166, SRZ ;  /* 0x0000000000a67805 */ /* 0x000fe2000001ff00 */
[----:B------:R-:W-:Y:S01]  /*52a0*/  IMAD.MOV.U32 R165, RZ, RZ, RZ ;  /* 0x000000ffffa57224 */ /* 0x000fe200078e00ff */
[----:B------:R-:W-:Y:S01]  /*52b0*/  IADD3 R169, PT, PT, -R170, 0x2, RZ ;  /* 0x00000002aaa97810 */ /* 0x000fe20007ffe1ff */
[----:B------:R-:W-:Y:S01]  /*52c0*/  IMAD.MOV R164, RZ, RZ, -R176 ;  /* 0x000000ffffa47224 */ /* 0x000fe200078e0ab0 */
[----:B------:R-:W-:Y:S01]  /*52d0*/  IADD3 R171, PT, PT, R137, UR44, RZ ;  /* 0x0000002c89ab7c10 */ /* 0x000fe2000fffe0ff */
[----:B------:R-:W3:Y:S01]  /*52e0*/  LDS R0, [UR44+0x130] ;  /* 0x0001302cff007984 */ /* 0x000ee20008000800 */
[----:B------:R-:W-:Y:S01]  /*52f0*/  IMAD.MOV R163, RZ, RZ, -R170 ;  /* 0x000000ffffa37224 */ /* 0x000fe200078e0aaa */
[----:B------:R-:W-:Y:S01]  /*5300*/  MOV R177, UR4 ;  /* 0x0000000400b17c02 */ /* 0x000fe20008000f00 */
[----:B------:R-:W4:Y:S01]  /*5310*/  LDCU UR57, c[0x0][0x370] ;  /* 0x00006e00ff3977ac */ /* 0x000f220008000800 */
[----:B------:R-:W-:Y:S01]  /*5320*/  VIADD R171, R171, 0x200 ;  /* 0x00000200abab7836 */ /* 0x000fe20000000000 */
[----:B------:R-:W1:Y:S01]  /*5330*/  LDCU UR43, c[0x0][0xb0c] ;  /* 0x00016180ff2b77ac */ /* 0x000e620008000800 */
[----:B------:R-:W1:Y:S01]  /*5340*/  LDCU UR39, c[0x0][0xb30] ;  /* 0x00016600ff2777ac */ /* 0x000e620008000800 */
[----:B------:R-:W1:Y:S01]  /*5350*/  LDCU.64 UR46, c[0x0][0x888] ;  /* 0x00011100ff2e77ac */ /* 0x000e620008000a00 */
[----:B------:R-:W1:Y:S01]  /*5360*/  LDCU.64 UR40, c[0x0][0xb28] ;  /* 0x00016500ff2877ac */ /* 0x000e620008000a00 */
[----:B------:R-:W1:Y:S01]  /*5370*/  LDCU.64 UR60, c[0x0][0x890] ;  /* 0x00011200ff3c77ac */ /* 0x000e620008000a00 */
[----:B------:R-:W1:Y:S01]  /*5380*/  LDCU.128 UR52, c[0x0][0xb10] ;  /* 0x00016200ff3477ac */ /* 0x000e620008000c00 */
[----:B------:R-:W1:Y:S01]  /*5390*/  LDCU UR56, c[0x0][0x374] ;  /* 0x00006e80ff3877ac */ /* 0x000e620008000800 */
[----:B------:R-:W-:Y:S01]  /*53a0*/  UIADD3 UR63, UPT, UPT, UR44, 0x200, URZ ;  /* 0x000002002c3f7890 */ /* 0x000fe2000fffe0ff */
[----:B-1234-:R-:W-:-:S11]  /*53b0*/  IMAD.IADD R69, R0, 0x1, R69 ;  /* 0x0000000100457824 */ /* 0x01efd600078e0245 */
.L_x_124:
[C---:B------:R-:W-:Y:S02]  /*53c0*/  LEA R3, R162.reuse, UR44, 0x3 ;  /* 0x0000002ca2037c11 */ /* 0x040fe4000f8e18ff */
[----:B------:R-:W-:Y:S02]  /*53d0*/  SHF.L.U32 R0, R167, 0x1f, RZ ;  /* 0x0000001fa7007819 */ /* 0x000fe400000006ff */
[----:B------:R-:W-:Y:S02]  /*53e0*/  LEA R5, R162, UR44, 0x4 ;  /* 0x0000002ca2057c11 */ /* 0x000fe4000f8e20ff */
[----:B-1----:R-:W1:Y:S02]  /*53f0*/  SYNCS.PHASECHK.TRANS64.TRYWAIT P0, [R3+URZ+0x80], R0 ;  /* 0x00008000030075a7 */ /* 0x002e6400080011ff */
[----:B-1----:R-:W-:Y:S05]  /*5400*/  @!P0 BRA `(.L_x_98) ;  /* 0x0000004400088947 */ /* 0x002fea0003800000 */
.L_x_165:
        /* <DEDUP_REMOVED lines=11> */
[----:B------:R-:W-:Y:S01]  /*54c0*/  PLOP3.LUT P0, PT, PT, PT, UP1, 0x80, 0x8 ;  /* 0x000000000008781c */ /* 0x000fe20003f0f018 */
[----:B------:R-:W-:Y:S11]  /*54d0*/  UP2UR UR45, UPR, URZ, 0x2 ;  /* 0x00000002ff2d7883 */ /* 0x000ff60008000000 */
[----:B------:R-:W-:Y:S01]  /*54e0*/  @!UPT UIADD3 URZ, UPT, UPT, URZ, URZ, URZ ;  /* 0x000000fffffff290 */ /* 0x000fe2000fffe0ff */
[----:B-1----:R-:W-:Y:S02]  /*54f0*/  @P0 SHF.R.U32.HI R0, RZ, 0x10, R5 ;  /* 0x00000010ff000819 */ /* 0x002fe40000011605 */
        /* <DEDUP_REMOVED lines=12> */
[----:B------:R-:W2:Y:S01]  /*55c0*/  LDCU UR12, c[0x0][0xb20] ;  /* 0x00016400ff0c77ac */ /* 0x000ea20008000800 */
[----:B------:R-:W-:Y:S02]  /*55d0*/  UIMAD.WIDE.U32 UR4, UR56, UR55, URZ ;  /* 0x00000037380472a5 */ /* 0x000fe4000f8e00ff */
[----:B------:R-:W-:Y:S02]  /*55e0*/  UIMAD.WIDE.U32 UR6, UR57, UR52, URZ ;  /* 0x00000034390672a5 */ /* 0x000fe4000f8e00ff */
[----:B------:R-:W-:Y:S02]  /*55f0*/  UISETP.NE.AND UP0, UPT, UR54, 0x1, UPT ;  /* 0x000000013600788c */ /* 0x000fe4000bf05270 */
[----:B------:R-:W-:Y:S02]  /*5600*/  UIMAD.WIDE.U32 UR8, UR37, UR55, URZ ;  /* 0x00000037250872a5 */ /* 0x000fe4000f8e00ff */
[----:B------:R-:W-:Y:S02]  /*5610*/  UIMAD.WIDE.U32 UR10, UR38, UR52, URZ ;  /* 0x00000034260a72a5 */ /* 0x000fe4000f8e00ff */
[----:B------:R-:W-:Y:S02]  /*5620*/  UISETP.NE.AND UP1, UPT, UR43, 0x1, UPT ;  /* 0x000000012b00788c */ /* 0x000fe4000bf25270 */
[----:B------:R-:W-:Y:S01]  /*5630*/  UISETP.NE.AND UP2, UPT, UR42, 0x1, UPT ;  /* 0x000000012a00788c */ /* 0x000fe2000bf45270 */
[----:B------:R-:W-:Y:S02]  /*5640*/  UMOV UR4, UR5 ;  /* 0x0000000500047c82 */ /* 0x000fe40008000000 */
[----:B--2---:R-:W-:Y:S03]  /*5650*/  USHF.R.U32.HI UR5, URZ, UR12, UR4 ;  /* 0x0000000cff057299 */ /* 0x004fe60008011604 */
[----:B------:R-:W-:Y:S02]  /*5660*/  UMOV UR4, UR7 ;  /* 0x0000000700047c82 */ /* 0x000fe40008000000 */
[----:B------:R-:W-:Y:S02]  /*5670*/  USHF.R.U32.HI UR7, URZ, UR53, UR4 ;  /* 0x00000035ff077299 */ /* 0x000fe40008011604 */
[----:B------:R-:W-:Y:S02]  /*5680*/  USEL UR4, UR56, UR5, !UP0 ;  /* 0x0000000538047287 */ /* 0x000fe4000c000000 */
[----:B------:R-:W-:Y:S01]  /*5690*/  USEL UR7, UR57, UR7, !UP1 ;  /* 0x0000000739077287 */ /* 0x000fe2000c800000 */
[----:B------:R-:W-:Y:S01]  /*56a0*/  UMOV UR5, UR9 ;  /* 0x0000000900057c82 */ /* 0x000fe20008000000 */
[----:B------:R-:W-:Y:S02]  /*56b0*/  UIMAD.WIDE.U32 UR8, UR4, UR40, URZ ;  /* 0x00000028040872a5 */ /* 0x000fe4000f8e00ff */
[----:B------:R-:W-:Y:S03]  /*56c0*/  USHF.R.U32.HI UR6, URZ, UR12, UR5 ;  /* 0x0000000cff067299 */ /* 0x000fe60008011605 */
[----:B------:R-:W-:Y:S01]  /*56d0*/  UMOV UR5, UR11 ;  /* 0x0000000b00057c82 */ /* 0x000fe20008000000 */
[----:B------:R-:W-:Y:S02]  /*56e0*/  UIMAD.WIDE.U32 UR10, UR7, UR40, URZ ;  /* 0x00000028070a72a5 */ /* 0x000fe4000f8e00ff */
[----:B------:R-:W-:Y:S02]  /*56f0*/  USHF.R.U32.HI UR12, URZ, UR53, UR5 ;  /* 0x00000035ff0c7299 */ /* 0x000fe40008011605 */
[----:B------:R-:W-:Y:S01]  /*5700*/  USEL UR6, UR37, UR6, !UP0 ;  /* 0x0000000625067287 */ /* 0x000fe2000c000000 */
[----:B------:R-:W-:Y:S02]  /*5710*/  UMOV UR5, UR9 ;  /* 0x0000000900057c82 */ /* 0x000fe40008000000 */
[----:B------:R-:W-:Y:S01]  /*5720*/  UMOV UR10, UR11 ;  /* 0x0000000b000a7c82 */ /* 0x000fe20008000000 */
[----:B------:R-:W-:Y:S02]  /*5730*/  @UP2 USHF.R.U32.HI UR4, URZ, UR41, UR5 ;  /* 0x00000029ff042299 */ /* 0x000fe40008011605 */
[----:B------:R-:W-:Y:S02]  /*5740*/  @UP2 USHF.R.U32.HI UR7, URZ, UR41, UR10 ;  /* 0x00000029ff072299 */ /* 0x000fe4000801160a */
[----:B------:R-:W-:Y:S02]  /*5750*/  UIMAD UR4, UR42, UR4, URZ ;  /* 0x000000042a0472a4 */ /* 0x000fe4000f8e02ff */
[----:B------:R-:W-:Y:S02]  /*5760*/  UIMAD.WIDE.U32 UR10, UR6, UR40, URZ ;  /* 0x00000028060a72a5 */ /* 0x000fe4000f8e00ff */
[----:B------:R-:W-:Y:S02]  /*5770*/  USEL UR5, UR38, UR12, !UP1 ;  /* 0x0000000c26057287 */ /* 0x000fe4000c800000 */
[----:B------:R-:W-:Y:S02]  /*5780*/  UIMAD UR8, UR42, UR7, URZ ;  /* 0x000000072a0872a4 */ /* 0x000fe4000f8e02ff */
[----:B------:R-:W-:Y:S03]  /*5790*/  UISETP.GE.AND UP0, UPT, UR6, UR4, UPT ;  /* 0x000000040600728c */ /* 0x000fe6000bf06270 */
[----:B------:R-:W-:Y:S01]  /*57a0*/  UMOV UR4, UR11 ;  /* 0x0000000b00047c82 */ /* 0x000fe20008000000 */
[----:B------:R-:W-:Y:S02]  /*57b0*/  UISETP.GE.OR UP0, UPT, UR5, UR8, UP0 ;  /* 0x000000080500728c */ /* 0x000fe40008706670 */
[----:B------:R-:W-:Y:S02]  /*57c0*/  USHF.R.U32.HI UR4, URZ, UR41, UR4 ;  /* 0x00000029ff047299 */ /* 0x000fe40008011604 */
[----:B------:R-:W-:Y:S02]  /*57d0*/  UIMAD.WIDE.U32 UR8, UR5, UR40, URZ ;  /* 0x00000028050872a5 */ /* 0x000fe4000f8e00ff */
[----:B------:R-:W-:Y:S02]  /*57e0*/  USEL UR11, UR6, UR4, !UP2 ;  /* 0x00000004060b7287 */ /* 0x000fe4000d000000 */
[----:B------:R-:W-:Y:S02]  /*57f0*/  UIADD3 UR8, UPT, UPT, -UR5, URZ, URZ ;  /* 0x000000ff05087290 */ /* 0x000fe4000fffe1ff */
[----:B------:R-:W-:Y:S01]  /*5800*/  UIADD3 UR10, UPT, UPT, -UR11, URZ, URZ ;  /* 0x000000ff0b0a7290 */ /* 0x000fe2000fffe1ff */
[----:B------:R-:W-:Y:S01]  /*5810*/  @!UP0 UMOV UR4, UR9 ;  /* 0x0000000900048c82 */ /* 0x000fe20008000000 */
[----:B------:R-:W-:Y:S02]  /*5820*/  UIADD3 UR9, UPT, UPT, -UR6, URZ, URZ ;  /* 0x000000ff06097290 */ /* 0x000fe4000fffe1ff */
[----:B------:R-:W-:Y:S02]  /*5830*/  @!UP0 USHF.R.U32.HI UR4, URZ, UR41, UR4 ;  /* 0x00000029ff048299 */ /* 0x000fe40008011604 */
[----:B------:R-:W-:Y:S02]  /*5840*/  UIMAD UR10, UR42, UR10, UR6 ;  /* 0x0000000a2a0a72a4 */ /* 0x000fe4000f8e0206 */
[----:B------:R-:W-:Y:S04]  /*5850*/  @!UP0 USEL UR4, UR5, UR4, !UP2 ;  /* 0x0000000405048287 */ /* 0x000fe8000d000000 */
[----:B------:R-:W-:Y:S02]  /*5860*/  @!UP0 UIMAD UR10, UR7, UR10, UR4 ;  /* 0x0000000a070a82a4 */ /* 0x000fe4000f8e0204 */
[----:B------:R-:W-:Y:S02]  /*5870*/  @!UP0 UIADD3 UR11, UPT, UPT, UR11, -UR4, URZ ;  /* 0x800000040b0b8290 */ /* 0x000fe4000fffe0ff */
[----:B------:R-:W-:Y:S02]  /*5880*/  UIMAD UR7, UR43, UR8, UR38 ;  /* 0x000000082b0772a4 */ /* 0x000fe4000f8e0226 */
[----:B------:R-:W-:Y:S02]  /*5890*/  @!UP0 UIMAD UR6, UR11, UR42, UR5 ;  /* 0x0000002a0b0682a4 */ /* 0x000fe4000f8e0205 */
[----:B------:R-:W-:Y:S01]  /*58a0*/  UIMAD UR4, UR54, UR9, UR37 ;  /* 0x00000009360472a4 */ /* 0x000fe2000f8e0225 */
[----:B------:R-:W-:Y:S02]  /*58b0*/  @!UP0 UMOV UR5, UR10 ;  /* 0x0000000a00058c82 */ /* 0x000fe40008000000 */
[----:B------:R-:W-:Y:S02]  /*58c0*/  UIMAD UR38, UR5, UR43, UR7 ;  /* 0x0000002b052672a4 */ /* 0x000fe4000f8e0207 */
[----:B------:R-:W-:Y:S11]  /*58d0*/  UIMAD UR37, UR6, UR54, UR4 ;  /* 0x00000036062572a4 */ /* 0x000ff6000f8e0204 */
[----:B------:R-:W-:Y:S01]  /*58e0*/  @!UPT UIADD3 URZ, UPT, UPT, URZ, URZ, URZ ;  /* 0x000000fffffff290 */ /* 0x000fe2000fffe0ff */
.L_x_99:
[----:B------:R-:W-:Y:S01]  /*58f0*/  UISETP.NE.AND UP0, UPT, UR39, 0x1, UPT ;  /* 0x000000012700788c */ /* 0x000fe2000bf05270 */
[----:B------:R-:W-:Y:S01]  /*5900*/  IADD3 R162, PT, PT, R162, 0x1, RZ ;  /* 0x00000001a2a27810 */ /* 0x000fe20007ffe0ff */
[----:B------:R-:W-:Y:S02]  /*5910*/  USHF.L.U32 UR50, UR16, 0x7, URZ ;  /* 0x0000000710327899 */ /* 0x000fe400080006ff */
[----:B------:R-:W-:Y:S07]  /*5920*/  USHF.L.U32 UR49, UR20, 0x7, URZ ;  /* 0x0000000714317899 */ /* 0x000fee00080006ff */
[----:B------:R-:W2:Y:S01]  /*5930*/  @!UP0 LDCU.128 UR12, c[0x0][0xb10] ;  /* 0x00016200ff0c87ac */ /* 0x000ea20008000c00 */
[----:B------:R-:W3:Y:S01]  /*5940*/  @!UP0 LDCU UR5, c[0x0][0xb0c] ;  /* 0x00016180ff0587ac */ /* 0x000ee20008000800 */
[----:B------:R-:W4:Y:S01]  /*5950*/  @!UP0 LDCU UR10, c[0x0][0xb20] ;  /* 0x00016400ff0a87ac */ /* 0x000f220008000800 */
[----:B--2---:R-:W-:Y:S02]  /*5960*/  UIMAD.WIDE.U32 UR8, UR38, UR12, URZ ;  /* 0x0000000c260872a5 */ /* 0x004fe4000f8e00ff */
[----:B------:R-:W-:Y:S02]  /*5970*/  UIMAD.WIDE.U32 UR6, UR37, UR15, URZ ;  /* 0x0000000f250672a5 */ /* 0x000fe4000f8e00ff */
[----:B------:R-:W-:Y:S03]  /*5980*/  @!UP0 UISETP.NE.AND UP1, UPT, UR14, 0x1, UPT ;  /* 0x000000010e00888c */ /* 0x000fe6000bf25270 */
[----:B------:R-:W-:Y:S01]  /*5990*/  @!UP0 UMOV UR4, UR9 ;  /* 0x0000000900048c82 */ /* 0x000fe20008000000 */
[----:B---3--:R-:W-:Y:S02]  /*59a0*/  @!UP0 UISETP.NE.AND UP2, UPT, UR5, 0x1, UPT ;  /* 0x000000010500888c */ /* 0x008fe4000bf45270 */
[----:B------:R-:W-:Y:S01]  /*59b0*/  @!UP0 USHF.R.U32.HI UR4, URZ, UR13, UR4 ;  /* 0x0000000dff048299 */ /* 0x000fe20008011604 */
[----:B------:R-:W-:Y:S02]  /*59c0*/  @!UP0 UMOV UR6, UR7 ;  /* 0x0000000700068c82 */ /* 0x000fe40008000000 */
[----:B----4-:R-:W-:Y:S02]  /*59d0*/  @!UP0 USHF.R.U32.HI UR6, URZ, UR10, UR6 ;  /* 0x0000000aff068299 */ /* 0x010fe40008011606 */
[----:B------:R-:W-:Y:S02]  /*59e0*/  @!UP0 USEL UR7, UR38, UR4, !UP2 ;  /* 0x0000000426078287 */ /* 0x000fe4000d000000 */
[----:B------:R-:W-:Y:S04]  /*59f0*/  @!UP0 USEL UR6, UR37, UR6, !UP1 ;  /* 0x0000000625068287 */ /* 0x000fe8000c800000 */
[----:B------:R-:W-:Y:S02]  /*5a00*/  @!UP0 UIADD3 UR4, UPT, UPT, -UR7, UR6, URZ ;  /* 0x0000000607048290 */ /* 0x000fe4000fffe1ff */
[----:B------:R-:W-:Y:S02]  /*5a10*/  @!UP0 UIADD3 UR6, UPT, UPT, UR7, -UR6, URZ ;  /* 0x8000000607068290 */ /* 0x000fe4000fffe0ff */
[----:B------:R-:W-:Y:S02]  /*5a20*/  @!UP0 UIMAD UR38, UR4, UR5, UR38 ;  /* 0x00000005042682a4 */ /* 0x000fe4000f8e0226 */
[----:B------:R-:W-:Y:S02]  /*5a30*/  @!UP0 UIMAD UR37, UR6, UR14, UR37 ;  /* 0x0000000e062582a4 */ /* 0x000fe4000f8e0225 */
[----:B------:R-:W-:Y:S09]  /*5a40*/  ULOP3.LUT UP0, URZ, UR63, 0x1b0, URZ, 0xc0, !UPT ;  /* 0x000001b03fff7892 */ /* 0x000ff2000f80c0ff */
[----:B------:R-:W-:Y:S05]  /*5a50*/  BRA.U !UP0, `(.L_x_100) ;  /* 0x0000000108407547 */ /* 0x000fea000b800000 */
[----:B------:R-:W2:Y:S01]  /*5a60*/  LDCU.64 UR8, c[0x4][0x80] ;  /* 0x01001000ff0877ac */ /* 0x000ea20008000a00 */
[----:B------:R-:W-:Y:S01]  /*5a70*/  MOV R3, 0x0 ;  /* 0x0000000000037802 */ /* 0x000fe20000000f00 */
[----:B------:R-:W-:Y:S02]  /*5a80*/  HFMA2 R12, -RZ, RZ, 0, 5.9604644775390625e-08 ;  /* 0x00000001ff0c7431 */ /* 0x000fe400000001ff */
[----:B------:R-:W-:Y:S02]  /*5a90*/  IMAD.MOV.U32 R8, RZ, RZ, 0x70 ;  /* 0x00000070ff087424 */ /* 0x000fe400078e00ff */
[----:B------:R-:W-:Y:S01]  /*5aa0*/  IMAD.MOV.U32 R13, RZ, RZ, RZ ;  /* 0x000000ffff0d7224 */ /* 0x000fe200078e00ff */
[----:B------:R-:W3:Y:S01]  /*5ab0*/  LDCU.64 UR6, c[0x4][0x88] ;  /* 0x01001100ff0677ac */ /* 0x000ee20008000a00 */
[----:B------:R-:W4:Y:S01]  /*5ac0*/  LDC.64 R2, c[0x4][R3] ;  /* 0x0100000003027b82 */ /* 0x000f220000000a00 */
[----:B------:R-:W1:Y:S01]  /*5ad0*/  LDCU.64 UR4, c[0x4][0x8] ;  /* 0x01000100ff0477ac */ /* 0x000e620008000a00 */
[----:B--2---:R-:W-:Y:S01]  /*5ae0*/  MOV R5, UR9 ;  /* 0x0000000900057c02 */ /* 0x004fe20008000f00 */
[----:B------:R-:W-:Y:S01]  /*5af0*/  IMAD.U32 R4, RZ, RZ, UR8 ;  /* 0x00000008ff047e24 */ /* 0x000fe2000f8e00ff */
[----:B---3--:R-:W-:Y:S01]  /*5b00*/  MOV R7, UR7 ;  /* 0x0000000700077c02 */ /* 0x008fe20008000f00 */
[----:B------:R-:W-:Y:S01]  /*5b10*/  IMAD.U32 R6, RZ, RZ, UR6 ;  /* 0x00000006ff067e24 */ /* 0x000fe2000f8e00ff */
[----:B-1----:R-:W-:Y:S01]  /*5b20*/  MOV R11, UR5 ;  /* 0x00000005000b7c02 */ /* 0x002fe20008000f00 */
[----:B------:R-:W-:Y:S02]  /*5b30*/  IMAD.U32 R10, RZ, RZ, UR4 ;  /* 0x00000004ff0a7e24 */ /* 0x000fe4000f8e00ff */
[----:B------:R-:W-:Y:S07]  /*5b40*/  LEPC R20, `(.L_x_100) ;  /* 0x000000001014794e */ /* 0x000fee0000000000 */
[----:B----45:R-:W-:Y:S05]  /*5b50*/  CALL.ABS.NOINC R2 ;  /* 0x0000000002007343 */ /* 0x030fea0003c00000 */
.L_x_100:
[----:B------:R-:W-:Y:S01]  /*5b60*/  LOP3.LUT P0, RZ, R177, 0x1b0, RZ, 0xc0, !PT ;  /* 0x000001b0b1ff7812 */ /* 0x000fe2000780c0ff */
[----:B------:R-:W-:Y:S11]  /*5b70*/  BSSY.RECONVERGENT B6, `(.L_x_101) ;  /* 0x0000013000067945 */ /* 0x000ff60003800200 */
[----:B------:R-:W-:Y:S01]  /*5b80*/  @!UPT UIADD3 URZ, UPT, UPT, URZ, URZ, URZ ;  /* 0x000000fffffff290 */ /* 0x000fe2000fffe0ff */
[----:B------:R-:W-:Y:S05]  /*5b90*/  @!P0 BRA `(.L_x_102) ;  /* 0x0000000000408947 */ /* 0x000fea0003800000 */
        /* <DEDUP_REMOVED lines=16> */
.L_x_102:
[----:B------:R-:W-:Y:S05]  /*5ca0*/  BSYNC.RECONVERGENT B6 ;  /* 0x0000000000067941 */ /* 0x000fea0003800200 */
.L_x_101:
[----:B------:R-:W-:Y:S01]  /*5cb0*/  R2UR UR4, R160 ;  /* 0x00000000a00472ca */ /* 0x000fe200000e0000 */
[----:B------:R-:W-:Y:S01]  /*5cc0*/  UISETP.NE.U32.AND UP0, UPT, UR60, URZ, UPT ;  /* 0x000000ff3c00728c */ /* 0x000fe2000bf05070 */
[----:B------:R-:W-:Y:S02]  /*5cd0*/  ISETP.NE.U32.AND P4, PT, R156, RZ, PT ;  /* 0x000000ff9c00720c */ /* 0x000fe40003f85070 */
[----:B------:R-:W-:Y:S01]  /*5ce0*/  ISETP.NE.U32.AND P2, PT, RZ, UR46, PT ;  /* 0x0000002eff007c0c */ /* 0x000fe2000bf45070 */
[----:B------:R-:W-:Y:S01]  /*5cf0*/  UISETP.NE.AND.EX UP1, UPT, UR61, URZ, UPT, UP0 ;  /* 0x000000ff3d00728c */ /* 0x000fe2000bf25300 */
[----:B------:R-:W-:Y:S01]  /*5d00*/  ISETP.NE.AND.EX P4, PT, R157, RZ, PT, P4 ;  /* 0x000000ff9d00720c */ /* 0x000fe20003f85340 */
[----:B------:R-:W-:Y:S01]  /*5d10*/  UPLOP3.LUT UP0, UPT, UPT, UPT, UPT, 0x40, 0x4 ;  /* 0x000000000004789c */ /* 0x000fe20003f0e870 */
[----:B------:R-:W-:Y:S05]  /*5d20*/  ISETP.NE.AND.EX P2, PT, RZ, UR47, PT, P2 ;  /* 0x0000002fff007c0c */ /* 0x000fea000bf45320 */
[----:B------:R-:W-:Y:S06]  /*5d30*/  UISETP.NE.AND UP2, UPT, UR4, URZ, UPT ;  /* 0x000000ff0400728c */ /* 0x000fec000bf45270 */
[----:B------:R-:W-:Y:S05]  /*5d40*/  PLOP3.LUT P1, PT, PT, PT, UP2, 0x80, 0x8 ;  /* 0x000000000008781c */ /* 0x000fea0003f2f028 */
[----:B------:R-:W-:Y:S06]  /*5d50*/  @UP2 UPLOP3.LUT UP0, UPT, UPT, UPT, UP1, 0x80, 0x8 ;  /* 0x000000000008289c */ /* 0x000fec0003f0f010 */
[----:B------:R-:W-:Y:S01]  /*5d60*/  PLOP3.LUT P0, PT, PT, PT, UP0, 0x80, 0x8 ;  /* 0x000000000008781c */ /* 0x000fe20003f0f008 */
[----:B------:R-:W-:Y:S01]  /*5d70*/  @!UPT UIADD3 URZ, UPT, UPT, URZ, URZ, URZ ;  /* 0x000000fffffff290 */ /* 0x000fe2000fffe0ff */
[----:B------:R-:W-:Y:S11]  /*5d80*/  BRA.U !UP1, `(.L_x_103) ;  /* 0x00000001093c7547 */ /* 0x000ff6000b800000 */
[----:B------:R-:W-:Y:S01]  /*5d90*/  UISETP.NE.U32.AND UP0, UPT, UR46, URZ, UPT ;  /* 0x000000ff2e00728c */ /* 0x000fe2000bf05070 */
[----:B-1----:R-:W-:Y:S01]  /*5da0*/  HFMA2 R0, -RZ, RZ, 0, 5.9604644775390625e-08 ;  /* 0x00000001ff007431 */ /* 0x002fe200000001ff */
[----:B------:R-:W1:Y:S01]  /*5db0*/  LDCU.64 UR8, c[0x0][0x358] ;  /* 0x00006b00ff0877ac */ /* 0x000e620008000a00 */
[----:B------:R-:W-:Y:S01]  /*5dc0*/  IMAD.MOV.U32 R158, RZ, RZ, 0x1 ;  /* 0x00000001ff9e7424 */ /* 0x000fe200078e00ff */
[----:B------:R-:W-:Y:S06]  /*5dd0*/  UISETP.NE.AND.EX UP0, UPT, UR47, URZ, UPT, UP0 ;  /* 0x000000ff2f00728c */ /* 0x000fec000bf05300 */
[----:B------:R-:W-:Y:S05]  /*5de0*/  PLOP3.LUT P3, PT, PT, PT, UP0, 0x80, 0x8 ;  /* 0x000000000008781c */ /* 0x000fea0003f6f008 */
[----:B------:R-:W2:Y:S01]  /*5df0*/  @UP0 LDCU.64 UR4, c[0x0][0x888] ;  /* 0x00011100ff0407ac */ /* 0x000ea20008000a00 */
[----:B------:R-:W-:Y:S07]  /*5e00*/  @UP0 UIMAD UR6, UR36, UR60, URZ ;  /* 0x0000003c240602a4 */ /* 0x000fee000f8e02ff */
[----:B------:R-:W-:Y:S01]  /*5e10*/  @!P3 PRMT R158, R0, 0x7610, R158 ;  /* 0x00007610009eb816 */ /* 0x000fe2000000009e */
[----:B--2---:R-:W-:Y:S06]  /*5e20*/  @UP0 UIMAD.WIDE UR4, UR6, 0x4, UR4 ;  /* 0x00000004060408a5 */ /* 0x004fec000f8e0204 */
[----:B------:R-:W-:Y:S01]  /*5e30*/  IMAD.U32 R2, RZ, RZ, UR4 ;  /* 0x00000004ff027e24 */ /* 0x000fe2000f8e00ff */
[----:B------:R-:W-:Y:S04]  /*5e40*/  MOV R3, UR5 ;  /* 0x0000000500037c02 */ /* 0x000fe80008000f00 */
[----:B------:R-:W2:Y:S01]  /*5e50*/  @!UP0 LDCU UR4, c[0x0][0x880] ;  /* 0x00011000ff0487ac */ /* 0x000ea20008000800 */
[----:B-1---5:R3:W5:Y:S02]  /*5e60*/  @P3 LDG.E R73, desc[UR8][R2.64] ;  /* 0x0000000802493981 */ /* 0x022764000c1e1900 */
[----:B--23--:R-:W-:Y:S02]  /*5e70*/  @!P3 IMAD.U32 R73, RZ, RZ, UR4 ;  /* 0x00000004ff49be24 */ /* 0x00cfe4000f8e00ff */
.L_x_103:
[----:B------:R-:W-:Y:S05]  /*5e80*/  @!P4 BRA `(.L_x_104) ;  /* 0x000000000024c947 */ /* 0x000fea0003800000 */
[----:B------:R-:W-:Y:S01]  /*5e90*/  ISETP.NE.U32.AND P3, PT, R138, RZ, PT ;  /* 0x000000ff8a00720c */ /* 0x000fe20003f65070 */
[----:B------:R-:W2:Y:S03]  /*5ea0*/  LDCU.64 UR4, c[0x0][0x358] ;  /* 0x00006b00ff0477ac */ /* 0x000ea60008000a00 */
[----:B------:R-:W-:Y:S11]  /*5eb0*/  ISETP.NE.AND.EX P3, PT, R139, RZ, PT, P3 ;  /* 0x000000ff8b00720c */ /* 0x000ff60003f65330 */
[----:B------:R-:W-:Y:S02]  /*5ec0*/  @!UPT UIADD3 URZ, UPT, UPT, URZ, URZ, URZ ;  /* 0x000000fffffff290 */ /* 0x000fe4000fffe0ff */
[----:B------:R-:W3:Y:S01]  /*5ed0*/  @P3 LDC.64 R2, c[0x0][0x8a8] ;  /* 0x00022a00ff023b82 */ /* 0x000ee20000000a00 */
[----:B-1----:R-:W-:Y:S04]  /*5ee0*/  @P3 IMAD R0, R156, UR36, RZ ;  /* 0x000000249c003c24 */ /* 0x002fe8000f8e02ff */
[----:B---3--:R-:W-:Y:S05]  /*5ef0*/  @P3 IMAD.WIDE R2, R0, 0x4, R2 ;  /* 0x0000000400023825 */ /* 0x008fea00078e0202 */
[----:B--2--5:R2:W5:Y:S02]  /*5f00*/  @P3 LDG.E R70, desc[UR4][R2.64] ;  /* 0x0000000402463981 */ /* 0x024564000c1e1900 */
[----:B--2---:R-:W3:Y:S02]  /*5f10*/  @!P3 LDC R70, c[0x0][0x8a0] ;  /* 0x00022800ff46bb82 */ /* 0x004ee40000000800 */
.L_x_104:
[----:B-----5:R-:W-:Y:S01]  /*5f20*/  FSETP.NEU.AND P4, PT, R73, RZ, PT ;  /* 0x000000ff4900720b */ /* 0x020fe20003f8d000 */
[----:B------:R-:W-:Y:S01]  /*5f30*/  BSSY B1, `(.L_x_105) ;  /* 0x0000047000017945 */ /* 0x000fe20003800000 */
[----:B------:R-:W-:Y:S01]  /*5f40*/  SEL R5, RZ, 0xffffffff, P2 ;  /* 0xffffffffff057807 */ /* 0x000fe20001000000 */
[----:B------:R-:W-:Y:S01]  /*5f50*/  IMAD.MOV.U32 R186, RZ, RZ, 0x1 ;  /* 0x00000001ffba7424 */ /* 0x000fe200078e00ff */
[----:B------:R-:W-:Y:S01]  /*5f60*/  LOP3.LUT P3, RZ, R158, 0xff, RZ, 0xc0, !PT ;  /* 0x000000ff9eff7812 */ /* 0x000fe2000786c0ff */
[----:B------:R-:W-:Y:S01]  /*5f70*/  IMAD R71, R68, 0x80, R69 ;  /* 0x0000008044477824 */ /* 0x000fe200078e0245 */
[----:B-1----:R-:W-:Y:S02]  /*5f80*/  @P1 SEL R0, RZ, 0xffffffff, P4 ;  /* 0xffffffffff001807 */ /* 0x002fe40002000000 */
[----:B------:R-:W-:Y:S02]  /*5f90*/  CS2R R154, SRZ ;  /* 0x00000000009a7805 */ /* 0x000fe4000001ff00 */
[----:B------:R-:W-:Y:S02]  /*5fa0*/  LEA R3, R166, UR44, 0x3 ;  /* 0x0000002ca6037c11 */ /* 0x000fe4000f8e18ff */
[----:B------:R-:W-:Y:S02]  /*5fb0*/  CS2R R152, SRZ ;  /* 0x0000000000987805 */ /* 0x000fe4000001ff00 */
[----:B------:R-:W-:Y:S02]  /*5fc0*/  @P0 SEL R0, R5, R0, !P3 ;  /* 0x0000000005000207 */ /* 0x000fe40005800000 */
[----:B------:R-:W-:Y:S02]  /*5fd0*/  CS2R R150, SRZ ;  /* 0x0000000000967805 */ /* 0x000fe4000001ff00 */
[----:B------:R-:W-:Y:S02]  /*5fe0*/  LEA R161, R68, UR44, 0x3 ;  /* 0x0000002c44a17c11 */ /* 0x000fe4000f8e18ff */
[----:B------:R-:W-:Y:S02]  /*5ff0*/  CS2R R148, SRZ ;  /* 0x0000000000947805 */ /* 0x000fe4000001ff00 */
[----:B------:R-:W-:Y:S02]  /*6000*/  @P1 LOP3.LUT R0, R0, 0x1, RZ, 0xc0, !PT ;  /* 0x0000000100001812 */ /* 0x000fe400078ec0ff */
[----:B------:R-:W-:Y:S02]  /*6010*/  CS2R R146, SRZ ;  /* 0x0000000000927805 */ /* 0x000fe4000001ff00 */
[----:B------:R-:W-:Y:S02]  /*6020*/  SHF.L.U32 R4, R168, 0x1f, RZ ;  /* 0x0000001fa8047819 */ /* 0x000fe400000006ff */
[----:B------:R-:W-:Y:S02]  /*6030*/  CS2R R144, SRZ ;  /* 0x0000000000907805 */ /* 0x000fe4000001ff00 */
[----:B------:R-:W-:Y:S02]  /*6040*/  ISETP.NE.U32.OR P6, PT, R0, 0x1, !P1 ;  /* 0x000000010000780c */ /* 0x000fe40004fc5470 */
[----:B------:R-:W-:Y:S02]  /*6050*/  CS2R R142, SRZ ;  /* 0x00000000008e7805 */ /* 0x000fe4000001ff00 */
[----:B------:R-:W-:Y:S02]  /*6060*/  PLOP3.LUT P2, PT, PT, PT, UP1, 0x80, 0x8 ;  /* 0x000000000008781c */ /* 0x000fe40003f4f018 */
[----:B------:R-:W-:Y:S02]  /*6070*/  CS2R R140, SRZ ;  /* 0x00000000008c7805 */ /* 0x000fe4000001ff00 */
[----:B------:R-:W-:Y:S02]  /*6080*/  SEL R0, RZ, 0xffffffff, P4 ;  /* 0xffffffffff007807 */ /* 0x000fe40002000000 */
[----:B------:R-:W-:Y:S03]  /*6090*/  P2R R172, PR, RZ, 0x40 ;  /* 0x00000040ffac7803 */ /* 0x000fe60000000000 */
[----:B------:R-:W-:Y:S04]  /*60a0*/  @P6 SHF.L.U32 R2, R165, 0x1f, RZ ;  /* 0x0000001fa5026819 */ /* 0x000fe800000006ff */
[----:B------:R-:W-:Y:S01]  /*60b0*/  @P2 SEL R0, R5, R0, !P3 ;  /* 0x0000000005002207 */ /* 0x000fe20005800000 */
[----:B------:R-:W1:Y:S03]  /*60c0*/  @P6 SYNCS.PHASECHK.TRANS64.TRYWAIT P1, [R3+URZ+0x50], R2 ;  /* 0x00005002030065a7 */ /* 0x000e6600080211ff */
[----:B------:R-:W-:Y:S04]  /*60d0*/  LOP3.LUT R0, R0, 0x1, RZ, 0xc0, !PT ;  /* 0x0000000100007812 */ /* 0x000fe800078ec0ff */
[----:B------:R-:W-:Y:S04]  /*60e0*/  ISETP.NE.U32.AND P5, PT, R0, 0x1, PT ;  /* 0x000000010000780c */ /* 0x000fe80003fa5070 */
[----:B------:R-:W-:Y:S01]  /*60f0*/  P2R R187, PR, RZ, 0x20 ;  /* 0x00000020ffbb7803 */ /* 0x000fe20000000000 */
[----:B------:R2:W4:Y:S01]  /*6100*/  SYNCS.PHASECHK.TRANS64.TRYWAIT P0, [R161+URZ+0xa0], R4 ;  /* 0x0000a004a10075a7 */ /* 0x00052200080011ff */
[----:B-1----:R-:W-:Y:S01]  /*6110*/  @P6 SEL R186, RZ, 0x1, !P1 ;  /* 0x00000001ffba6807 */ /* 0x002fe20004800000 */
[----:B--2---:R-:W-:Y:S06]  /*6120*/  @!P6 BRA `(.L_x_106) ;  /* 0x00000000009ce947 */ /* 0x004fec0003800000 */
[----:B------:R-:W-:Y:S01]  /*6130*/  @P5 IMAD R7, R166, 0x2000, R171 ;  /* 0x00002000a6075824 */ /* 0x000fe200078e02ab */
[----:B------:R-:W1:Y:S01]  /*6140*/  S2R R0, SR_CgaCtaId ;  /* 0x0000000000007919 */ /* 0x000e620000008800 */
[----:B------:R-:W-:Y:S01]  /*6150*/  ISETP.NE.AND P1, PT, R186, RZ, PT ;  /* 0x000000ffba00720c */ /* 0x000fe20003f25270 */
[----:B------:R-:W-:Y:S01]  /*6160*/  BSSY B0, `(.L_x_107) ;  /* 0x0000010000007945 */ /* 0x000fe20003800000 */
[--C-:B------:R-:W-:Y:S01]  /*6170*/  @P5 IMAD R8, R176, -0x10, R7.reuse ;  /* 0xfffffff0b0085824 */ /* 0x100fe200078e0207 */
[----:B------:R-:W-:Y:S01]  /*6180*/  CS2R R142, SRZ ;  /* 0x00000000008e7805 */ /* 0x000fe2000001ff00 */
[----:B------:R-:W-:Y:S01]  /*6190*/  @P5 IMAD R6, R170, -0x10, R7 ;  /* 0xfffffff0aa065824 */ /* 0x000fe200078e0207 */
[----:B------:R-:W-:Y:S01]  /*61a0*/  CS2R R140, SRZ ;  /* 0x00000000008c7805 */ /* 0x000fe2000001ff00 */
[----:B------:R-:W-:Y:S01]  /*61b0*/  @P5 IMAD R5, R169, 0x10, R8 ;  /* 0x00000010a9055824 */ /* 0x000fe200078e0208 */
[----:B------:R-:W-:Y:S02]  /*61c0*/  CS2R R150, SRZ ;  /* 0x0000000000967805 */ /* 0x000fe4000001ff00 */
[----:B------:R-:W-:Y:S02]  /*61d0*/  CS2R R148, SRZ ;  /* 0x0000000000947805 */ /* 0x000fe4000001ff00 */
[----:B------:R-:W-:Y:S02]  /*61e0*/  CS2R R146, SRZ ;  /* 0x0000000000927805 */ /* 0x000fe4000001ff00 */
[----:B------:R-:W-:Y:S02]  /*61f0*/  CS2R R144, SRZ ;  /* 0x0000000000907805 */ /* 0x000fe4000001ff00 */
[----:B------:R-:W-:Y:S02]  /*6200*/  CS2R R154, SRZ ;  /* 0x00000000009a7805 */ /* 0x000fe4000001ff00 */
[----:B------:R-:W-:Y:S01]  /*6210*/  CS2R R152, SRZ ;  /* 0x0000000000987805 */ /* 0x000fe2000001ff00 */
[----:B------:R-:W-:Y:S06]  /*6220*/  @P1 BRA `(.L_x_108) ;  /* 0x00000000000c1947 */ /* 0x000fec0003800000 */
[----:B------:R-:W-:Y:S04]  /*6230*/  SHF.L.U32 R2, R165, 0x1f, RZ ;  /* 0x0000001fa5027819 */ /* 0x000fe800000006ff */
[----:B------:R-:W2:Y:S02]  /*6240*/  SYNCS.PHASECHK.TRANS64.TRYWAIT P1, [R3+URZ+0x50], R2 ;  /* 0x00005002030075a7 */ /* 0x000ea400080211ff */
[----:B--2---:R-:W-:Y:S05]  /*6250*/  @!P1 BRA `(.L_x_109) ;  /* 0x0000003400889947 */ /* 0x004fea0003800000 */
.L_x_108:
[----:B------:R-:W-:Y:S05]  /*6260*/  BSYNC B0 ;  /* 0x0000000000007941 */ /* 0x000fea0003800000 */
.L_x_107:
[----:B------:R-:W-:Y:S01]  /*6270*/  ISETP.NE.AND P1, PT, R187, RZ, PT ;  /* 0x000000ffbb00720c */ /* 0x000fe20003f25270 */
[----:B--2---:R-:W-:Y:S02]  /*6280*/  VIADD R3, R3, 0x60 ;  /* 0x0000006003037836 */ /* 0x004fe40000000000 */
[----:B------:R-:W-:Y:S03]  /*6290*/  VIADD R166, R166, 0x1 ;  /* 0x00000001a6a67836 */ /* 0x000fe60000000000 */
[----:B-1----:R-:W-:Y:S07]  /*62a0*/  PRMT R0, R0, 0x654, R3 ;  /* 0x0000065400007816 */ /* 0x002fee0000000003 */
[----:B------:R1:W2:Y:S04]  /*62b0*/  @P1 LDS.128 R140, [R7] ;  /* 0x00000000078c1984 */ /* 0x0002a80000000c00 */
[----:B------:R1:W1:Y:S04]  /*62c0*/  @P1 LDS.128 R148, [R6+0x20] ;  /* 0x0000200006941984 */ /* 0x0002680000000c00 */
[----:B------:R1:W1:Y:S04]  /*62d0*/  @P1 LDS.128 R144, [R8+0x10] ;  /* 0x0000100008901984 */ /* 0x0002680000000c00 */
[----:B------:R1:W1:Y:S01]  /*62e0*/  @P1 LDS.128 R152, [R5+0x10] ;  /* 0x0000100005981984 */ /* 0x0002620000000c00 */
[C---:B------:R-:W-:Y:S01]  /*62f0*/  ISETP.NE.AND P1, PT, R166.reuse, 0x2, PT ;  /* 0x00000002a600780c */ /* 0x040fe20003f25270 */
[----:B------:R-:W-:Y:S01]  /*6300*/  @!PT LDS RZ, [RZ] ;  /* 0x00000000fffff984 */ /* 0x000fe20000000800 */
[----:B------:R-:W-:Y:S01]  /*6310*/  @!PT LDS RZ, [RZ] ;  /* 0x00000000fffff984 */ /* 0x000fe20000000800 */
[----:B------:R-:W-:Y:S01]  /*6320*/  @!PT LDS RZ, [RZ] ;  /* 0x00000000fffff984 */ /* 0x000fe20000000800 */
[----:B------:R-:W-:Y:S01]  /*6330*/  @!PT LDS RZ, [RZ] ;  /* 0x00000000fffff984 */ /* 0x000fe20000000800 */
[----:B------:R5:W-:Y:S06]  /*6340*/  MEMBAR.ALL.CTA ;  /* 0x0000000000007992 */ /* 0x000bec0000008000 */
[----:B-----5:R-:W5:Y:S01]  /*6350*/  FENCE.VIEW.ASYNC.S ;  /* 0x00000000000073c6 */ /* 0x020f620000000000 */
[----:B------:R-:W-:Y:S01]  /*6360*/  SEL R166, R166, RZ, P1 ;  /* 0x000000ffa6a67207 */ /* 0x000fe20000800000 */
[----:B-----5:R5:W-:Y:S02]  /*6370*/  SYNCS.ARRIVE.TRANS64.RED.A1T0 RZ, [R0+URZ], RZ ;  /* 0x000000ff00ff79a7 */ /* 0x020be400081004ff */
[----:B-----5:R-:W-:Y:S04]  /*6380*/  SEL R0, RZ, 0x1, P1 ;  /* 0x00000001ff007807 */ /* 0x020fe80000800000 */
[----:B--2---:R-:W-:Y:S02]  /*6390*/  LOP3.LUT R165, R165, R0, RZ, 0x3c, !PT ;  /* 0x00000000a5a57212 */ /* 0x004fe400078e3cff */
.L_x_106:
[----:B------:R-:W-:Y:S05]  /*63a0*/  BSYNC B1 ;  /* 0x0000000000017941 */ /* 0x000fea0003800000 */
.L_x_105:
[----:B------:R-:W-:Y:S04]  /*63b0*/  SHF.R.U32.HI R0, RZ, 0x15, R71 ;  /* 0x00000015ff007819 */ /* 0x000fe80000011647 */
[----:B------:R-:W-:Y:S01]  /*63c0*/  LOP3.LUT P1, RZ, R0, 0x3, R159, 0x48, !PT ;  /* 0x0000000300ff7812 */ /* 0x000fe2000782489f */
[----:B------:R-:W-:Y:S01]  /*63d0*/  @!UPT UIADD3 URZ, UPT, UPT, URZ, URZ, URZ ;  /* 0x000000fffffff290 */ /* 0x000fe2000fffe0ff */
[----:B----4-:R-:W-:Y:S11]  /*63e0*/  @P0 BRA `(.L_x_110) ;  /* 0x0000000000080947 */ /* 0x010ff60003800000 */
[----:B------:R-:W2:Y:S02]  /*63f0*/  SYNCS.PHASECHK.TRANS64.TRYWAIT P0, [R161+URZ+0xa0], R4 ;  /* 0x0000a004a10075a7 */ /* 0x000ea400080011ff */
[----:B--2---:R-:W-:Y:S05]  /*6400*/  @!P0 BRA `(.L_x_111) ;  /* 0x0000003400308947 */ /* 0x004fea0003800000 */
.L_x_110:
[----:B------:R-:W-:Y:S04]  /*6410*/  BSSY.RECONVERGENT B6, `(.L_x_112) ;  /* 0x0000012000067945 */ /* 0x000fe80003800200 */
[----:B------:R-:W-:Y:S05]  /*6420*/  @!P1 BRA `(.L_x_113) ;  /* 0x0000000000409947 */ /* 0x000fea0003800000 */
[----:B------:R-:W4:Y:S01]  /*6430*/  LDCU.64 UR8, c[0x4][0x70] ;  /* 0x01000e00ff0877ac */ /* 0x000f220008000a00 */
[----:B------:R-:W-:Y:S01]  /*6440*/  MOV R3, 0x0 ;  /* 0x0000000000037802 */ /* 0x000fe20000000f00 */
[----:B------:R-:W-:Y:S02]  /*6450*/  HFMA2 R12, -RZ, RZ, 0, 5.9604644775390625e-08 ;  /* 0x00000001ff0c7431 */ /* 0x000fe400000001ff */
[----:B-1----:R-:W-:Y:S02]  /*6460*/  IMAD.MOV.U32 R8, RZ, RZ, 0x192 ;  /* 0x00000192ff087424 */ /* 0x002fe400078e00ff */
[----:B------:R-:W-:Y:S01]  /*6470*/  IMAD.MOV.U32 R13, RZ, RZ, RZ ;  /* 0x000000ffff0d7224 */ /* 0x000fe200078e00ff */
[----:B------:R-:W1:Y:S01]  /*6480*/  LDCU.64 UR6, c[0x4][0x78] ;  /* 0x01000f00ff0677ac */ /* 0x000e620008000a00 */
[----:B------:R-:W3:Y:S01]  /*6490*/  LDC.64 R2, c[0x4][R3] ;  /* 0x0100000003027b82 */ /* 0x000ee20000000a00 */
[----:B------:R-:W5:Y:S01]  /*64a0*/  LDCU.64 UR4, c[0x4][0x10] ;  /* 0x01000200ff0477ac */ /* 0x000f620008000a00 */
[----:B----4-:R-:W-:Y:S01]  /*64b0*/  MOV R5, UR9 ;  /* 0x0000000900057c02 */ /* 0x010fe20008000f00 */
[----:B--2---:R-:W-:Y:S01]  /*64c0*/  IMAD.U32 R4, RZ, RZ, UR8 ;  /* 0x00000008ff047e24 */ /* 0x004fe2000f8e00ff */
[----:B-1----:R-:W-:Y:S01]  /*64d0*/  MOV R7, UR7 ;  /* 0x0000000700077c02 */ /* 0x002fe20008000f00 */
[----:B------:R-:W-:Y:S01]  /*64e0*/  IMAD.U32 R6, RZ, RZ, UR6 ;  /* 0x00000006ff067e24 */ /* 0x000fe2000f8e00ff */
[----:B-----5:R-:W-:Y:S01]  /*64f0*/  MOV R11, UR5 ;  /* 0x00000005000b7c02 */ /* 0x020fe20008000f00 */
[----:B------:R-:W-:Y:S02]  /*6500*/  IMAD.U32 R10, RZ, RZ, UR4 ;  /* 0x00000004ff0a7e24 */ /* 0x000fe4000f8e00ff */
[----:B------:R-:W-:Y:S07]  /*6510*/  LEPC R20, `(.L_x_113) ;  /* 0x000000001014794e */ /* 0x000fee0000000000 */
[----:B---3--:R-:W-:Y:S05]  /*6520*/  CALL.ABS.NOINC R2 ;  /* 0x0000000002007343 */ /* 0x008fea0003c00000 */
.L_x_113:
[----:B------:R-:W-:Y:S05]  /*6530*/  BSYNC.RECONVERGENT B6 ;  /* 0x0000000000067941 */ /* 0x000fea0003800200 */
.L_x_112:
[-C--:B------:R-:W-:Y:S01]  /*6540*/  F2FP.F16.E4M3.UNPACK_B R74, R140.reuse ;  /* 0x0000008cff4a723e */ /* 0x080fe200020006ff */
[----:B------:R-:W-:Y:S05]  /*6550*/  WARPSYNC.ALL ;  /* 0x0000000000007948 */ /* 0x000fea0003800000 */
[----:B------:R-:W-:Y:S01]  /*6560*/  R2UR UR4, R71 ;  /* 0x00000000470472ca */ /* 0x000fe200000e0000 */
[--C-:B------:R-:W-:Y:S01]  /*6570*/  HADD2.F32 R72, -RZ, R74.reuse.H0_H0 ;  /* 0x2000004aff487230 */ /* 0x100fe20000004100 */
[----:B------:R-:W-:Y:S01]  /*6580*/  F2FP.F16.E4M3.UNPACK_B R76, R140.H1 ;  /* 0x0000008cff4c723e */ /* 0x000fe200030006ff */
[----:B------:R-:W-:Y:S01]  /*6590*/  HADD2.F32 R75, -RZ, R74.H1_H1 ;  /* 0x3000004aff4b7230 */ /* 0x000fe20000004100 */
[-C--:B------:R-:W-:Y:S01]  /*65a0*/  F2FP.F16.E4M3.UNPACK_B R78, R141.reuse ;  /* 0x0000008dff4e723e */ /* 0x080fe200020006ff */
[----:B------:R-:W-:Y:S01]  /*65b0*/  BSSY.RECONVERGENT B0, `(.L_x_114) ;  /* 0x000011d000007945 */ /* 0x000fe20003800200 */
[----:B------:R-:W-:Y:S01]  /*65c0*/  F2FP.F16.E4M3.UNPACK_B R80, R141.H1 ;  /* 0x0000008dff50723e */ /* 0x000fe200030006ff */
[----:B------:R-:W-:Y:S01]  /*65d0*/  HADD2.F32 R74, -RZ, R76.H0_H0 ;  /* 0x2000004cff4a7230 */ /* 0x000fe20000004100 */
[-C--:B------:R-:W-:Y:S01]  /*65e0*/  F2FP.F16.E4M3.UNPACK_B R82, R142.reuse ;  /* 0x0000008eff52723e */ /* 0x080fe200020006ff */
[--C-:B------:R-:W-:Y:S01]  /*65f0*/  HADD2.F32 R77, -RZ, R78.reuse.H0_H0 ;  /* 0x2000004eff4d7230 */ /* 0x100fe20000004100 */
[----:B------:R-:W-:Y:S01]  /*6600*/  F2FP.F16.E4M3.UNPACK_B R84, R142.H1 ;  /* 0x0000008eff54723e */ /* 0x000fe200030006ff */
[----:B------:R-:W-:Y:S01]  /*6610*/  HADD2.F32 R78, -RZ, R78.H1_H1 ;  /* 0x3000004eff4e7230 */ /* 0x000fe20000004100 */
[-C--:B------:R-:W-:Y:S01]  /*6620*/  F2FP.F16.E4M3.UNPACK_B R86, R143.reuse ;  /* 0x0000008fff56723e */ /* 0x080fe200020006ff */
[----:B-12---:R-:W3:Y:S01]  /*6630*/  LDTM.x64 R4, tmem[UR4] ;  /* 0x00000004000479ee */ /* 0x006ee20008340000 */
[----:B------:R-:W-:Y:S01]  /*6640*/  F2FP.F16.E4M3.UNPACK_B R88, R143.H1 ;  /* 0x0000008fff58723e */ /* 0x000fe200030006ff */
[----:B------:R-:W-:Y:S01]  /*6650*/  HADD2.F32 R76, -RZ, R76.H1_H1 ;  /* 0x3000004cff4c7230 */ /* 0x000fe20000004100 */
[-C--:B------:R-:W-:Y:S01]  /*6660*/  F2FP.F16.E4M3.UNPACK_B R90, R144.reuse ;  /* 0x00000090ff5a723e */ /* 0x080fe200020006ff */
[----:B------:R-:W-:Y:S01]  /*6670*/  HADD2.F32 R79, -RZ, R80.H0_H0 ;  /* 0x20000050ff4f7230 */ /* 0x000fe20000004100 */
[----:B------:R-:W-:Y:S01]  /*6680*/  F2FP.F16.E4M3.UNPACK_B R92, R144.H1 ;  /* 0x00000090ff5c723e */ /* 0x000fe200030006ff */
[--C-:B------:R-:W-:Y:S01]  /*6690*/  HADD2.F32 R81, -RZ, R82.reuse.H0_H0 ;  /* 0x20000052ff517230 */ /* 0x100fe20000004100 */
[----:B------:R-:W-:Y:S01]  /*66a0*/  ISETP.NE.AND P6, PT, R172, RZ, PT ;  /* 0x000000ffac00720c */ /* 0x000fe20003fc5270 */
[----:B------:R-:W-:Y:S01]  /*66b0*/  HADD2.F32 R82, -RZ, R82.H1_H1 ;  /* 0x30000052ff527230 */ /* 0x000fe20000004100 */
[----:B------:R-:W-:Y:S01]  /*66c0*/  SHF.L.U32 R196, R164, 0x4, RZ ;  /* 0x00000004a4c47819 */ /* 0x000fe200000006ff */
[--C-:B------:R-:W-:Y:S01]  /*66d0*/  HADD2.F32 R85, -RZ, R86.reuse.H0_H0 ;  /* 0x20000056ff557230 */ /* 0x100fe20000004100 */
[----:B------:R-:W-:Y:S01]  /*66e0*/  SHF.L.U32 R200, R163, 0x4, RZ ;  /* 0x00000004a3c87819 */ /* 0x000fe200000006ff */
[----:B------:R-:W-:Y:S01]  /*66f0*/  HADD2.F32 R86, -RZ, R86.H1_H1 ;  /* 0x30000056ff567230 */ /* 0x000fe20000004100 */
[C---:B------:R-:W-:Y:S01]  /*6700*/  IADD3 R179, PT, PT, R171.reuse, R196, RZ ;  /* 0x000000c4abb37210 */ /* 0x040fe20007ffe0ff */
[--C-:B------:R-:W-:Y:S01]  /*6710*/  HADD2.F32 R89, -RZ, R90.reuse.H0_H0 ;  /* 0x2000005aff597230 */ /* 0x100fe20000004100 */
[----:B------:R-:W-:Y:S01]  /*6720*/  IADD3 R185, PT, PT, R171, R200, RZ ;  /* 0x000000c8abb97210 */ /* 0x000fe20007ffe0ff */
[----:B------:R-:W-:Y:S01]  /*6730*/  HADD2.F32 R90, -RZ, R90.H1_H1 ;  /* 0x3000005aff5a7230 */ /* 0x000fe20000004100 */
[----:B------:R-:W-:Y:S01]  /*6740*/  SHF.L.U32 R198, R169, 0x4, RZ ;  /* 0x00000004a9c67819 */ /* 0x000fe200000006ff */
[----:B------:R-:W-:Y:S01]  /*6750*/  HADD2.F32 R80, -RZ, R80.H1_H1 ;  /* 0x30000050ff507230 */ /* 0x000fe20000004100 */
[----:B------:R-:W-:Y:S01]  /*6760*/  F2FP.F16.E4M3.UNPACK_B R94, R145 ;  /* 0x00000091ff5e723e */ /* 0x000fe200020006ff */
[--C-:B------:R-:W-:Y:S01]  /*6770*/  HADD2.F32 R83, -RZ, R84.reuse.H0_H0 ;  /* 0x20000054ff537230 */ /* 0x100fe20000004100 */
[----:B------:R-:W-:Y:S01]  /*6780*/  IADD3 R184, PT, PT, R198, R179, RZ ;  /* 0x000000b3c6b87210 */ /* 0x000fe20007ffe0ff */
[----:B------:R-:W-:Y:S01]  /*6790*/  HADD2.F32 R84, -RZ, R84.H1_H1 ;  /* 0x30000054ff547230 */ /* 0x000fe20000004100 */
[----:B------:R-:W-:Y:S01]  /*67a0*/  F2FP.F16.E4M3.UNPACK_B R98, R146 ;  /* 0x00000092ff62723e */ /* 0x000fe200020006ff */
[C---:B---3--:R-:W-:Y:S01]  /*67b0*/  FMUL R0, R70.reuse, R4 ;  /* 0x0000000446007220 */ /* 0x048fe20000400000 */
[C---:B------:R-:W-:Y:S01]  /*67c0*/  FMUL R2, R70.reuse, R5 ;  /* 0x0000000546027220 */ /* 0x040fe20000400000 */
[C---:B------:R-:W-:Y:S01]  /*67d0*/  FMUL R4, R70.reuse, R8 ;  /* 0x0000000846047220 */ /* 0x040fe20000400000 */
[C---:B------:R-:W-:Y:S01]  /*67e0*/  FMUL R5, R70.reuse, R9 ;  /* 0x0000000946057220 */ /* 0x040fe20000400000 */
[C---:B------:R-:W-:Y:S01]  /*67f0*/  FFMA R0, R73.reuse, R72, R0 ;  /* 0x0000004849007223 */ /* 0x040fe20000000000 */
[C---:B------:R-:W-:Y:S01]  /*6800*/  FFMA R2, R73.reuse, R75, R2 ;  /* 0x0000004b49027223 */ /* 0x040fe20000000002 */
[C---:B------:R-:W-:Y:S01]  /*6810*/  FMUL R8, R70.reuse, R12 ;  /* 0x0000000c46087220 */ /* 0x040fe20000400000 */
[C---:B------:R-:W-:Y:S01]  /*6820*/  FMUL R9, R70.reuse, R13 ;  /* 0x0000000d46097220 */ /* 0x040fe20000400000 */
[C---:B------:R-:W-:Y:S01]  /*6830*/  FMUL R12, R70.reuse, R16 ;  /* 0x00000010460c7220 */ /* 0x040fe20000400000 */
[C---:B------:R-:W-:Y:S01]  /*6840*/  FMUL R13, R70.reuse, R17 ;  /* 0x00000011460d7220 */ /* 0x040fe20000400000 */
[C---:B------:R-:W-:Y:S01]  /*6850*/  FMUL R16, R70.reuse, R20 ;  /* 0x0000001446107220 */ /* 0x040fe20000400000 */
[C---:B------:R-:W-:Y:S01]  /*6860*/  FMUL R17, R70.reuse, R21 ;  /* 0x0000001546117220 */ /* 0x040fe20000400000 */
[--C-:B------:R-:W-:Y:S02]  /*6870*/  HADD2.F32 R93, -RZ, R94.reuse.H0_H0 ;  /* 0x2000005eff5d7230 */ /* 0x100fe40000004100 */
[C---:B------:R-:W-:Y:S01]  /*6880*/  FMUL R20, R70.reuse, R24 ;  /* 0x0000001846147220 */ /* 0x040fe20000400000 */
[----:B------:R-:W-:Y:S02]  /*6890*/  HADD2.F32 R94, -RZ, R94.H1_H1 ;  /* 0x3000005eff5e7230 */ /* 0x000fe40000004100 */
[C---:B------:R-:W-:Y:S01]  /*68a0*/  FMUL R21, R70.reuse, R25 ;  /* 0x0000001946157220 */ /* 0x040fe20000400000 */
[--C-:B------:R-:W-:Y:S02]  /*68b0*/  HADD2.F32 R97, -RZ, R98.reuse.H0_H0 ;  /* 0x20000062ff617230 */ /* 0x100fe40000004100 */
[C---:B------:R-:W-:Y:S01]  /*68c0*/  FMUL R24, R70.reuse, R28 ;  /* 0x0000001c46187220 */ /* 0x040fe20000400000 */
[----:B------:R-:W-:Y:S02]  /*68d0*/  HADD2.F32 R98, -RZ, R98.H1_H1 ;  /* 0x30000062ff627230 */ /* 0x000fe40000004100 */
[C---:B------:R-:W-:Y:S01]  /*68e0*/  FMUL R25, R70.reuse, R29 ;  /* 0x0000001d46197220 */ /* 0x040fe20000400000 */
[C---:B------:R-:W-:Y:S01]  /*68f0*/  FMUL R28, R70.reuse, R32 ;  /* 0x00000020461c7220 */ /* 0x040fe20000400000 */
[C---:B------:R-:W-:Y:S01]  /*6900*/  FMUL R29, R70.reuse, R33 ;  /* 0x00000021461d7220 */ /* 0x040fe20000400000 */
[C---:B------:R-:W-:Y:S01]  /*6910*/  FMUL R32, R70.reuse, R36 ;  /* 0x0000002446207220 */ /* 0x040fe20000400000 */
[----:B------:R-:W-:Y:S01]  /*6920*/  F2FP.F16.E4M3.UNPACK_B R96, R145.H1 ;  /* 0x00000091ff60723e */ /* 0x000fe200030006ff */
[C---:B------:R-:W-:Y:S01]  /*6930*/  FMUL R33, R70.reuse, R37 ;  /* 0x0000002546217220 */ /* 0x040fe20000400000 */
[C---:B------:R-:W-:Y:S01]  /*6940*/  FMUL R36, R70.reuse, R40 ;  /* 0x0000002846247220 */ /* 0x040fe20000400000 */
[----:B------:R-:W-:Y:S01]  /*6950*/  F2FP.F16.E4M3.UNPACK_B R100, R146.H1 ;  /* 0x00000092ff64723e */ /* 0x000fe200030006ff */
[C---:B------:R-:W-:Y:S01]  /*6960*/  FMUL R37, R70.reuse, R41 ;  /* 0x0000002946257220 */ /* 0x040fe20000400000 */
[C---:B------:R-:W-:Y:S01]  /*6970*/  FMUL R40, R70.reuse, R44 ;  /* 0x0000002c46287220 */ /* 0x040fe20000400000 */
[----:B------:R-:W-:Y:S01]  /*6980*/  F2FP.F16.E4M3.UNPACK_B R102, R147 ;  /* 0x00000093ff66723e */ /* 0x000fe200020006ff */
[C---:B------:R-:W-:Y:S01]  /*6990*/  FMUL R41, R70.reuse, R45 ;  /* 0x0000002d46297220 */ /* 0x040fe20000400000 */
[C---:B------:R-:W-:Y:S01]  /*69a0*/  FMUL R44, R70.reuse, R48 ;  /* 0x00000030462c7220 */ /* 0x040fe20000400000 */
[----:B------:R-:W-:Y:S01]  /*69b0*/  F2FP.F16.E4M3.UNPACK_B R104, R147.H1 ;  /* 0x00000093ff68723e */ /* 0x000fe200030006ff */
[C---:B------:R-:W-:Y:S01]  /*69c0*/  FMUL R45, R70.reuse, R49 ;  /* 0x00000031462d7220 */ /* 0x040fe20000400000 */
[--C-:B------:R-:W-:Y:S02]  /*69d0*/  HADD2.F32 R101, -RZ, R102.reuse.H0_H0 ;  /* 0x20000066ff657230 */ /* 0x100fe40000004100 */
[C---:B------:R-:W-:Y:S01]  /*69e0*/  FMUL R48, R70.reuse, R52 ;  /* 0x0000003446307220 */ /* 0x040fe20000400000 */
[----:B------:R-:W-:Y:S01]  /*69f0*/  F2FP.F16.E4M3.UNPACK_B R106, R148 ;  /* 0x00000094ff6a723e */ /* 0x000fe200020006ff */
[----:B------:R-:W-:Y:S02]  /*6a00*/  HADD2.F32 R102, -RZ, R102.H1_H1 ;  /* 0x30000066ff667230 */ /* 0x000fe40000004100 */
[C---:B------:R-:W-:Y:S01]  /*6a10*/  FMUL R49, R70.reuse, R53 ;  /* 0x0000003546317220 */ /* 0x040fe20000400000 */
[C---:B------:R-:W-:Y:S01]  /*6a20*/  FMUL R52, R70.reuse, R56 ;  /* 0x0000003846347220 */ /* 0x040fe20000400000 */
[----:B------:R-:W-:Y:S01]  /*6a30*/  F2FP.F16.E4M3.UNPACK_B R108, R148.H1 ;  /* 0x00000094ff6c723e */ /* 0x000fe200030006ff */
[--C-:B------:R-:W-:Y:S02]  /*6a40*/  HADD2.F32 R105, -RZ, R106.reuse.H0_H0 ;  /* 0x2000006aff697230 */ /* 0x100fe40000004100 */
[C---:B------:R-:W-:Y:S01]  /*6a50*/  FMUL R53, R70.reuse, R57 ;  /* 0x0000003946357220 */ /* 0x040fe20000400000 */
[----:B------:R-:W-:Y:S02]  /*6a60*/  HADD2.F32 R106, -RZ, R106.H1_H1 ;  /* 0x3000006aff6a7230 */ /* 0x000fe40000004100 */
        /* <DEDUP_REMOVED lines=11> */
[C---:B------:R-:W-:Y:S01]  /*6b20*/  FFMA R3, R73.reuse, R74, R3 ;  /* 0x0000004a49037223 */ /* 0x040fe20000000003 */
[----:B------:R-:W-:Y:S01]  /*6b30*/  F2FP.F16.E4M3.UNPACK_B R116, R150.H1 ;  /* 0x00000096ff74723e */ /* 0x000fe200030006ff */
[--C-:B------:R-:W-:Y:S02]  /*6b40*/  HADD2.F32 R113, -RZ, R114.reuse.H0_H0 ;  /* 0x20000072ff717230 */ /* 0x100fe40000004100 */
[C---:B------:R-:W-:Y:S01]  /*6b50*/  FFMA R7, R73.reuse, R76, R7 ;  /* 0x0000004c49077223 */ /* 0x040fe20000000007 */
[C---:B------:R-:W-:Y:S01]  /*6b60*/  FFMA R4, R73.reuse, R77, R4 ;  /* 0x0000004d49047223 */ /* 0x040fe20000000004 */
[----:B------:R-:W-:Y:S01]  /*6b70*/  F2FP.F16.E4M3.UNPACK_B R118, R151 ;  /* 0x00000097ff76723e */ /* 0x000fe200020006ff */
[----:B------:R-:W-:Y:S01]  /*6b80*/  FFMA R5, R73, R78, R5 ;  /* 0x0000004e49057223 */ /* 0x000fe20000000005 */
[----:B------:R-:W-:Y:S01]  /*6b90*/  HADD2.F32 R114, -RZ, R114.H1_H1 ;  /* 0x30000072ff727230 */ /* 0x000fe20000004100 */
[----:B------:R-:W-:Y:S01]  /*6ba0*/  F2FP.SATFINITE.E4M3.F32.PACK_AB_MERGE_C R173, R7, R3, RZ ;  /* 0x0000000307ad723e */ /* 0x000fe200048070ff */
[C---:B------:R-:W-:Y:S01]  /*6bb0*/  FMUL R6, R70.reuse, R10 ;  /* 0x0000000a46067220 */ /* 0x040fe20000400000 */
[--C-:B------:R-:W-:Y:S02]  /*6bc0*/  HADD2.F32 R117, -RZ, R118.reuse.H0_H0 ;  /* 0x20000076ff757230 */ /* 0x100fe40000004100 */
[----:B------:R-:W-:Y:S01]  /*6bd0*/  FMUL R11, R70, R11 ;  /* 0x0000000b460b7220 */ /* 0x000fe20000400000 */
[----:B------:R-:W-:Y:S01]  /*6be0*/  F2FP.SATFINITE.E4M3.F32.PACK_AB_MERGE_C R172, R2, R0, R173 ;  /* 0x0000000002ac723e */ /* 0x000fe200048070ad */
[C---:B------:R-:W-:Y:S01]  /*6bf0*/  FFMA R6, R73.reuse, R79, R6 ;  /* 0x0000004f49067223 */ /* 0x040fe20000000006 */
[----:B------:R-:W-:Y:S02]  /*6c00*/  HADD2.F32 R118, -RZ, R118.H1_H1 ;  /* 0x30000076ff767230 */ /* 0x000fe40000004100 */
[C---:B------:R-:W-:Y:S01]  /*6c10*/  FFMA R11, R73.reuse, R80, R11 ;  /* 0x00000050490b7223 */ /* 0x040fe2000000000b */
[C---:B------:R-:W-:Y:S01]  /*6c20*/  FFMA R8, R73.reuse, R81, R8 ;  /* 0x0000005149087223 */ /* 0x040fe20000000008 */
[----:B------:R-:W-:Y:S01]  /*6c30*/  F2FP.F16.E4M3.UNPACK_B R120, R151.H1 ;  /* 0x00000097ff78723e */ /* 0x000fe200030006ff */
[----:B------:R-:W-:Y:S01]  /*6c40*/  FFMA R9, R73, R82, R9 ;  /* 0x0000005249097223 */ /* 0x000fe20000000009 */
[C---:B------:R-:W-:Y:S01]  /*6c50*/  FMUL R10, R70.reuse, R14 ;  /* 0x0000000e460a7220 */ /* 0x040fe20000400000 */
[----:B------:R-:W-:Y:S01]  /*6c60*/  F2FP.F16.E4M3.UNPACK_B R122, R152 ;  /* 0x00000098ff7a723e */ /* 0x000fe200020006ff */
[C---:B------:R-:W-:Y:S01]  /*6c70*/  FMUL R15, R70.reuse, R15 ;  /* 0x0000000f460f7220 */ /* 0x040fe20000400000 */
[----:B------:R-:W-:Y:S01]  /*6c80*/  HADD2.F32 R87, -RZ, R88.H0_H0 ;  /* 0x20000058ff577230 */ /* 0x000fe20000004100 */
[----:B------:R-:W-:Y:S01]  /*6c90*/  F2FP.SATFINITE.E4M3.F32.PACK_AB_MERGE_C R174, R11, R6, RZ ;  /* 0x000000060bae723e */ /* 0x000fe200048070ff */
[C---:B------:R-:W-:Y:S01]  /*6ca0*/  FFMA R10, R73.reuse, R83, R10 ;  /* 0x00000053490a7223 */ /* 0x040fe2000000000a */
[C---:B------:R-:W-:Y:S01]  /*6cb0*/  FFMA R15, R73.reuse, R84, R15 ;  /* 0x00000054490f7223 */ /* 0x040fe2000000000f */
[C---:B------:R-:W-:Y:S01]  /*6cc0*/  FFMA R12, R73.reuse, R85, R12 ;  /* 0x00000055490c7223 */ /* 0x040fe2000000000c */
[----:B------:R-:W-:Y:S01]  /*6cd0*/  F2FP.F16.E4M3.UNPACK_B R124, R152.H1 ;  /* 0x00000098ff7c723e */ /* 0x000fe200030006ff */
[----:B------:R-:W-:Y:S01]  /*6ce0*/  FFMA R13, R73, R86, R13 ;  /* 0x00000056490d7223 */ /* 0x000fe2000000000d */
[----:B------:R-:W-:Y:S01]  /*6cf0*/  F2FP.SATFINITE.E4M3.F32.PACK_AB_MERGE_C R173, R5, R4, R174 ;  /* 0x0000000405ad723e */ /* 0x000fe200048070ae */
[--C-:B------:R-:W-:Y:S01]  /*6d00*/  HADD2.F32 R121, -RZ, R122.reuse.H0_H0 ;  /* 0x2000007aff797230 */ /* 0x100fe20000004100 */
[----:B------:R-:W-:Y:S01]  /*6d10*/  F2FP.SATFINITE.E4M3.F32.PACK_AB_MERGE_C R174, R15, R10, RZ ;  /* 0x0000000a0fae723e */ /* 0x000fe200048070ff */
[----:B------:R-:W-:Y:S02]  /*6d20*/  HADD2.F32 R122, -RZ, R122.H1_H1 ;  /* 0x3000007aff7a7230 */ /* 0x000fe40000004100 */
[C---:B------:R-:W-:Y:S01]  /*6d30*/  FMUL R14, R70.reuse, R18 ;  /* 0x00000012460e7220 */ /* 0x040fe20000400000 */
[----:B------:R-:W-:Y:S01]  /*6d40*/  HADD2.F32 R88, -RZ, R88.H1_H1 ;  /* 0x30000058ff587230 */ /* 0x000fe20000004100 */
[----:B------:R-:W-:Y:S01]  /*6d50*/  F2FP.SATFINITE.E4M3.F32.PACK_AB_MERGE_C R174, R9, R8, R174 ;  /* 0x0000000809ae723e */ /* 0x000fe200048070ae */
[C---:B------:R-:W-:Y:S01]  /*6d60*/  FMUL R19, R70.reuse, R19 ;  /* 0x0000001346137220 */ /* 0x040fe20000400000 */
[--C-:B------:R-:W-:Y:S02]  /*6d70*/  HADD2.F32 R91, -RZ, R92.reuse.H0_H0 ;  /* 0x2000005cff5b7230 */ /* 0x100fe40000004100 */
[C---:B------:R-:W-:Y:S01]  /*6d80*/  FFMA R14, R73.reuse, R87, R14 ;  /* 0x00000057490e7223 */ /* 0x040fe2000000000e */
[----:B------:R-:W-:Y:S02]  /*6d90*/  HADD2.F32 R92, -RZ, R92.H1_H1 ;  /* 0x3000005cff5c7230 */ /* 0x000fe40000004100 */
[C---:B------:R-:W-:Y:S01]  /*6da0*/  FFMA R19, R73.reuse, R88, R19 ;  /* 0x0000005849137223 */ /* 0x040fe20000000013 */
[C---:B------:R-:W-:Y:S01]  /*6db0*/  FFMA R16, R73.reuse, R89, R16 ;  /* 0x0000005949107223 */ /* 0x040fe20000000010 */
        /* <DEDUP_REMOVED lines=17> */
[----:B------:R1:W-:Y:S01]  /*6ed0*/  STS.128 [R137+UR44+0x4200], R172 ;  /* 0x004200ac89007988 */ /* 0x0003e20008000c2c */
[----:B------:R-:W-:Y:S01]  /*6ee0*/  F2FP.SATFINITE.E4M3.F32.PACK_AB_MERGE_C R180, R17, R16, R180 ;  /* 0x0000001011b4723e */ /* 0x000fe200048070b4 */
[C---:B------:R-:W-:Y:S01]  /*6ef0*/  FFMA R22, R73.reuse, R95, R22 ;  /* 0x0000005f49167223 */ /* 0x040fe20000000016 */
[C---:B------:R-:W-:Y:S01]  /*6f00*/  FMUL R27, R70.reuse, R27 ;  /* 0x0000001b461b7220 */ /* 0x040fe20000400000 */
[--C-:B------:R-:W-:Y:S02]  /*6f10*/  HADD2.F32 R99, -RZ, R100.reuse.H0_H0 ;  /* 0x20000064ff637230 */ /* 0x100fe40000004100 */
[C---:B------:R-:W-:Y:S01]  /*6f20*/  FMUL R26, R70.reuse, R30 ;  /* 0x0000001e461a7220 */ /* 0x040fe20000400000 */
[----:B------:R-:W-:Y:S02]  /*6f30*/  HADD2.F32 R100, -RZ, R100.H1_H1 ;  /* 0x30000064ff647230 */ /* 0x000fe40000004100 */
[C---:B------:R-:W-:Y:S01]  /*6f40*/  FFMA R27, R73.reuse, R96, R27 ;  /* 0x00000060491b7223 */ /* 0x040fe2000000001b */
[C---:B------:R-:W-:Y:S01]  /*6f50*/  FFMA R24, R73.reuse, R97, R24 ;  /* 0x0000006149187223 */ /* 0x040fe20000000018 */
[C---:B------:R-:W-:Y:S01]  /*6f60*/  FFMA R25, R73.reuse, R98, R25 ;  /* 0x0000006249197223 */ /* 0x040fe20000000019 */
[----:B------:R-:W-:Y:S01]  /*6f70*/  F2FP.F16.E4M3.UNPACK_B R130, R154 ;  /* 0x0000009aff82723e */ /* 0x000fe200020006ff */
[----:B------:R-:W-:Y:S01]  /*6f80*/  FFMA R26, R73, R99, R26 ;  /* 0x00000063491a7223 */ /* 0x000fe2000000001a */
[----:B------:R-:W-:Y:S01]  /*6f90*/  F2FP.SATFINITE.E4M3.F32.PACK_AB_MERGE_C R181, R27, R22, RZ ;  /* 0x000000161bb5723e */ /* 0x000fe200048070ff */
[C---:B------:R-:W-:Y:S01]  /*6fa0*/  FMUL R31, R70.reuse, R31 ;  /* 0x0000001f461f7220 */ /* 0x040fe20000400000 */
[--C-:B------:R-:W-:Y:S02]  /*6fb0*/  HADD2.F32 R103, -RZ, R104.reuse.H0_H0 ;  /* 0x20000068ff677230 */ /* 0x100fe40000004100 */
[C---:B------:R-:W-:Y:S01]  /*6fc0*/  FMUL R30, R70.reuse, R34 ;  /* 0x00000022461e7220 */ /* 0x040fe20000400000 */
[----:B------:R-:W-:Y:S01]  /*6fd0*/  HADD2.F32 R104, -RZ, R104.H1_H1 ;  /* 0x30000068ff687230 */ /* 0x000fe20000004100 */
[----:B------:R-:W-:Y:S01]  /*6fe0*/  F2FP.SATFINITE.E4M3.F32.PACK_AB_MERGE_C R181, R21, R20, R181 ;  /* 0x0000001415b5723e */ /* 0x000fe200048070b5 */
[C---:B------:R-:W-:Y:S01]  /*6ff0*/  FFMA R31, R73.reuse, R100, R31 ;  /* 0x00000064491f7223 */ /* 0x040fe2000000001f */
[C---:B------:R-:W-:Y:S01]  /*7000*/  FFMA R28, R73.reuse, R101, R28 ;  /* 0x00000065491c7223 */ /* 0x040fe2000000001c */
[C---:B------:R-:W-:Y:S01]  /*7010*/  FFMA R29, R73.reuse, R102, R29 ;  /* 0x00000066491d7223 */ /* 0x040fe2000000001d */
[----:B------:R-:W-:Y:S01]  /*7020*/  F2FP.F16.E4M3.UNPACK_B R132, R154.H1 ;  /* 0x0000009aff84723e */ /* 0x000fe200030006ff */
[----:B------:R-:W-:Y:S01]  /*7030*/  FFMA R30, R73, R103, R30 ;  /* 0x00000067491e7223 */ /* 0x000fe2000000001e */
[----:B------:R-:W-:Y:S01]  /*7040*/  F2FP.SATFINITE.E4M3.F32.PACK_AB_MERGE_C R182, R31, R26, RZ ;  /* 0x0000001a1fb6723e */ /* 0x000fe200048070ff */
[----:B------:R-:W-:Y:S02]  /*7050*/  HADD2.F32 R129, -RZ, R130.H0_H0 ;  /* 0x20000082ff817230 */ /* 0x000fe40000004100 */
[C---:B------:R-:W-:Y:S01]  /*7060*/  FMUL R35, R70.reuse, R35 ;  /* 0x0000002346237220 */ /* 0x040fe20000400000 */
[----:B------:R-:W-:Y:S01]  /*7070*/  HADD2.F32 R107, -RZ, R108.H0_H0 ;  /* 0x2000006cff6b7230 */ /* 0x000fe20000004100 */
[----:B------:R-:W-:Y:S01]  /*7080*/  F2FP.SATFINITE.E4M3.F32.PACK_AB_MERGE_C R182, R25, R24, R182 ;  /* 0x0000001819b6723e */ /* 0x000fe200048070b6 */
[----:B------:R-:W-:Y:S02]  /*7090*/  HADD2.F32 R130, -RZ, R130.H1_H1 ;  /* 0x30000082ff827230 */ /* 0x000fe40000004100 */
[C---:B------:R-:W-:Y:S01]  /*70a0*/  FFMA R35, R73.reuse, R104, R35 ;  /* 0x0000006849237223 */ /* 0x040fe20000000023 */
[C---:B------:R-:W-:Y:S01]  /*70b0*/  FFMA R32, R73.reuse, R105, R32 ;  /* 0x0000006949207223 */ /* 0x040fe20000000020 */
[----:B------:R-:W-:Y:S01]  /*70c0*/  FFMA R33, R73, R106, R33 ;  /* 0x0000006a49217223 */ /* 0x000fe20000000021 */
[----:B------:R-:W-:Y:S02]  /*70d0*/  HADD2.F32 R108, -RZ, R108.H1_H1 ;  /* 0x3000006cff6c7230 */ /* 0x000fe40000004100 */
        /* <DEDUP_REMOVED lines=16> */
[----:B------:R1:W-:Y:S01]  /*71e0*/  STS.128 [R179+0x4010], R180 ;  /* 0x004010b4b3007388 */ /* 0x0003e20000000c00 */
[----:B------:R-:W-:Y:S01]  /*71f0*/  F2FP.SATFINITE.E4M3.F32.PACK_AB_MERGE_C R188, R33, R32, R188 ;  /* 0x0000002021bc723e */ /* 0x000fe200048070bc */
[C---:B------:R-:W-:Y:S01]  /*7200*/  FFMA R38, R73.reuse, R111, R38 ;  /* 0x0000006f49267223 */ /* 0x040fe20000000026 */
[C---:B------:R-:W-:Y:S01]  /*7210*/  FMUL R43, R70.reuse, R43 ;  /* 0x0000002b462b7220 */ /* 0x040fe20000400000 */
[--C-:B------:R-:W-:Y:S02]  /*7220*/  HADD2.F32 R115, -RZ, R116.reuse.H0_H0 ;  /* 0x20000074ff737230 */ /* 0x100fe40000004100 */
[----:B------:R-:W-:Y:S01]  /*7230*/  FMUL R42, R70, R46 ;  /* 0x0000002e462a7220 */ /* 0x000fe20000400000 */
[----:B------:R-:W-:Y:S02]  /*7240*/  HADD2.F32 R116, -RZ, R116.H1_H1 ;  /* 0x30000074ff747230 */ /* 0x000fe40000004100 */
[C---:B------:R-:W-:Y:S01]  /*7250*/  FFMA R43, R73.reuse, R112, R43 ;  /* 0x00000070492b7223 */ /* 0x040fe2000000002b */
[C---:B------:R-:W-:Y:S01]  /*7260*/  FFMA R40, R73.reuse, R113, R40 ;  /* 0x0000007149287223 */ /* 0x040fe20000000028 */
[C---:B------:R-:W-:Y:S01]  /*7270*/  FFMA R41, R73.reuse, R114, R41 ;  /* 0x0000007249297223 */ /* 0x040fe20000000029 */
[----:B------:R-:W-:Y:S01]  /*7280*/  ISETP.NE.AND P0, PT, R178, RZ, PT ;  /* 0x000000ffb200720c */ /* 0x000fe20003f05270 */
        /* <DEDUP_REMOVED lines=10> */
[C---:B------:R-:W-:Y:S01]  /*7330*/  FMUL R51, R70.reuse, R51 ;  /* 0x0000003346337220 */ /* 0x040fe20000400000 */
[--C-:B------:R-:W-:Y:S02]  /*7340*/  HADD2.F32 R123, -RZ, R124.reuse.H0_H0 ;  /* 0x2000007cff7b7230 */ /* 0x100fe40000004100 */
[C---:B------:R-:W-:Y:S01]  /*7350*/  FFMA R46, R73.reuse, R119, R46 ;  /* 0x00000077492e7223 */ /* 0x040fe2000000002e */
[----:B------:R-:W-:Y:S02]  /*7360*/  HADD2.F32 R124, -RZ, R124.H1_H1 ;  /* 0x3000007cff7c7230 */ /* 0x000fe40000004100 */
[C---:B------:R-:W-:Y:S01]  /*7370*/  FMUL R50, R70.reuse, R54 ;  /* 0x0000003646327220 */ /* 0x040fe20000400000 */
[C---:B------:R-:W-:Y:S01]  /*7380*/  FFMA R51, R73.reuse, R120, R51 ;  /* 0x0000007849337223 */ /* 0x040fe20000000033 */
[C---:B------:R-:W-:Y:S01]  /*7390*/  FMUL R55, R70.reuse, R55 ;  /* 0x0000003746377220 */ /* 0x040fe20000400000 */
[C---:B------:R-:W-:Y:S01]  /*73a0*/  FFMA R48, R73.reuse, R121, R48 ;  /* 0x0000007949307223 */ /* 0x040fe20000000030 */
[C---:B------:R-:W-:Y:S01]  /*73b0*/  FFMA R49, R73.reuse, R122, R49 ;  /* 0x0000007a49317223 */ /* 0x040fe20000000031 */
        /* <DEDUP_REMOVED lines=20> */
[----:B------:R-:W-:Y:S01]  /*7500*/  FFMA R63, R73, R132, R63 ;  /* 0x00000084493f7223 */ /* 0x000fe2000000003f */
[----:B------:R-:W-:Y:S01]  /*7510*/  FMUL R67, R70, R67 ;  /* 0x0000004346437220 */ /* 0x000fe20000400000 */
[----:B------:R-:W-:Y:S01]  /*7520*/  F2FP.SATFINITE.E4M3.F32.PACK_AB_MERGE_C R190, R47, R42, RZ ;  /* 0x0000002a2fbe723e */ /* 0x000fe200048070ff */
[----:B------:R-:W-:Y:S01]  /*7530*/  FFMA R60, R73, R133, R60 ;  /* 0x00000085493c7223 */ /* 0x000fe2000000003c */
[----:B------:R-:W-:Y:S01]  /*7540*/  F2FP.SATFINITE.E4M3.F32.PACK_AB_MERGE_C R191, R51, R46, RZ ;  /* 0x0000002e33bf723e */ /* 0x000fe200048070ff */
[C---:B------:R-:W-:Y:S01]  /*7550*/  FFMA R61, R73.reuse, R134, R61 ;  /* 0x00000086493d7223 */ /* 0x040fe2000000003d */
[C---:B------:R-:W-:Y:S01]  /*7560*/  FFMA R62, R73.reuse, R135, R62 ;  /* 0x00000087493e7223 */ /* 0x040fe2000000003e */
[----:B------:R-:W-:Y:S01]  /*7570*/  FFMA R67, R73, R136, R67 ;  /* 0x0000008849437223 */ /* 0x000fe20000000043 */
[----:B------:R-:W-:Y:S02]  /*7580*/  F2FP.SATFINITE.E4M3.F32.PACK_AB_MERGE_C R190, R41, R40, R190 ;  /* 0x0000002829be723e */ /* 0x000fe400048070be */
[----:B------:R-:W-:Y:S02]  /*7590*/  F2FP.SATFINITE.E4M3.F32.PACK_AB_MERGE_C R191, R45, R44, R191 ;  /* 0x0000002c2dbf723e */ /* 0x000fe400048070bf */
[----:B------:R-:W-:Y:S02]  /*75a0*/  F2FP.SATFINITE.E4M3.F32.PACK_AB_MERGE_C R192, R55, R50, RZ ;  /* 0x0000003237c0723e */ /* 0x000fe400048070ff */
[----:B------:R-:W-:Y:S01]  /*75b0*/  F2FP.SATFINITE.E4M3.F32.PACK_AB_MERGE_C R193, R59, R54, RZ ;  /* 0x000000363bc1723e */ /* 0x000fe200048070ff */
[----:B------:R1:W-:Y:S01]  /*75c0*/  STS.128 [R185+0x4020], R188 ;  /* 0x004020bcb9007388 */ /* 0x0003e20000000c00 */
[----:B------:R-:W-:Y:S02]  /*75d0*/  F2FP.SATFINITE.E4M3.F32.PACK_AB_MERGE_C R194, R63, R58, RZ ;  /* 0x0000003a3fc2723e */ /* 0x000fe400048070ff */
[----:B------:R-:W-:Y:S02]  /*75e0*/  F2FP.SATFINITE.E4M3.F32.PACK_AB_MERGE_C R195, R67, R62, RZ ;  /* 0x0000003e43c3723e */ /* 0x000fe400048070ff */
[----:B------:R-:W-:Y:S02]  /*75f0*/  F2FP.SATFINITE.E4M3.F32.PACK_AB_MERGE_C R192, R49, R48, R192 ;  /* 0x0000003031c0723e */ /* 0x000fe400048070c0 */
[----:B------:R-:W-:Y:S02]  /*7600*/  F2FP.SATFINITE.E4M3.F32.PACK_AB_MERGE_C R193, R53, R52, R193 ;  /* 0x0000003435c1723e */ /* 0x000fe400048070c1 */
[----:B------:R-:W-:Y:S02]  /*7610*/  F2FP.SATFINITE.E4M3.F32.PACK_AB_MERGE_C R194, R57, R56, R194 ;  /* 0x0000003839c2723e */ /* 0x000fe400048070c2 */
[----:B------:R-:W-:Y:S02]  /*7620*/  F2FP.SATFINITE.E4M3.F32.PACK_AB_MERGE_C R195, R61, R60, R195 ;  /* 0x0000003c3dc3723e */ /* 0x000fe400048070c3 */
[----:B------:R-:W-:Y:S02]  /*7630*/  LEA R197, R166, UR44, 0x3 ;  /* 0x0000002ca6c57c11 */ /* 0x000fe4000f8e18ff */
[----:B------:R-:W-:Y:S01]  /*7640*/  @P6 SHF.L.U32 R202, R165, 0x1f, RZ ;  /* 0x0000001fa5ca6819 */ /* 0x000fe200000006ff */
[----:B------:R1:W-:Y:S01]  /*7650*/  STS.128 [R184+0x4010], R192 ;  /* 0x004010c0b8007388 */ /* 0x0003e20000000c00 */
[----:B------:R-:W-:Y:S01]  /*7660*/  @!PT LDS RZ, [RZ] ;  /* 0x00000000fffff984 */ /* 0x000fe20000000800 */
[----:B------:R-:W-:Y:S01]  /*7670*/  @!PT LDS RZ, [RZ] ;  /* 0x00000000fffff984 */ /* 0x000fe20000000800 */
[----:B------:R-:W-:Y:S01]  /*7680*/  @!PT LDS RZ, [RZ] ;  /* 0x00000000fffff984 */ /* 0x000fe20000000800 */
[----:B------:R-:W-:Y:S01]  /*7690*/  @!PT LDS RZ, [RZ] ;  /* 0x00000000fffff984 */ /* 0x000fe20000000800 */
[----:B------:R2:W-:Y:S07]  /*76a0*/  MEMBAR.ALL.CTA ;  /* 0x0000000000007992 */ /* 0x0005ee0000008000 */
[----:B--2---:R-:W2:Y:S02]  /*76b0*/  FENCE.VIEW.ASYNC.S ;  /* 0x00000000000073c6 */ /* 0x004ea40000000000 */
[----:B--2---:R-:W-:Y:S06]  /*76c0*/  BAR.SYNC.DEFER_BLOCKING 0x1, 0x80 ;  /* 0x0042000000007b1d */ /* 0x004fec0000010000 */
[----:B------:R-:W-:Y:S05]  /*76d0*/  @P0 BRA `(.L_x_115) ;  /* 0x0000000000280947 */ /* 0x000fea0003800000 */
[----:B------:R-:W2:Y:S01]  /*76e0*/  LDCU.64 UR6, c[0x0][0x348] ;  /* 0x00006900ff0677ac */ /* 0x000ea20008000a00 */
[----:B------:R-:W-:Y:S01]  /*76f0*/  UIADD3 UR4, UPT, UPT, UR44, 0x4200, URZ ;  /* 0x000042002c047890 */ /* 0x000fe2000fffe0ff */
[----:B------:R-:W-:Y:S05]  /*7700*/  UMOV UR51, UR36 ;  /* 0x0000002400337c82 */ /* 0x000fea0008000000 */
[----:B------:R-:W-:Y:S04]  /*7710*/  MOV R177, UR4 ;  /* 0x0000000400b17c02 */ /* 0x000fe80008000f00 */
[----:B------:R-:W-:Y:S01]  /*7720*/  R2UR UR48, R177 ;  /* 0x00000000b13072ca */ /* 0x000fe200000e0000 */
[----:B--2---:R-:W-:Y:S04]  /*7730*/  UIADD3 UR4, UP0, UPT, UR6, 0x680, URZ ;  /* 0x0000068006047890 */ /* 0x004fe8000ff1e0ff */
[----:B------:R-:W-:Y:S09]  /*7740*/  UIADD3.X UR5, UPT, UPT, URZ, UR7, URZ, UP0, !UPT ;  /* 0x00000007ff057290 */ /* 0x000ff200087fe4ff */
[----:B------:R2:W-:Y:S01]  /*7750*/  UTMASTG.3D [UR48], [UR4] ;  /* 0x00000030040073b5 */ /* 0x0005e20008010000 */
[----:B------:R0:W-:Y:S01]  /*7760*/  UTMACMDFLUSH ;  /* 0x00000000000079b7 */ /* 0x0001e20000000000 */
[----:B--2---:R-:W-:Y:S04]  /*7770*/  DEPBAR.LE SB0, 0x1 ;  /* 0x000080400000791a */ /* 0x004fe80000000000 */
.L_x_115:
[----:B------:R-:W-:Y:S05]  /*7780*/  BSYNC.RECONVERGENT B0 ;  /* 0x0000000000007941 */ /* 0x000fea0003800200 */
.L_x_114:
[----:B------:R-:W-:Y:S06]  /*7790*/  BAR.SYNC.DEFER_BLOCKING 0x1, 0x80 ;  /* 0x0042000000007b1d */ /* 0x000fec0000010000 */
[----:B------:R-:W2:Y:S01]  /*77a0*/  @P6 SYNCS.PHASECHK.TRANS64.TRYWAIT P0, [R197+URZ+0x50], R202 ;  /* 0x000050cac50065a7 */ /* 0x000ea200080011ff */
[----:B------:R-:W-:Y:S01]  /*77b0*/  BSSY B1, `(.L_x_116) ;  /* 0x0000023000017945 */ /* 0x000fe20003800000 */
[----:B--2---:R-:W-:Y:S03]  /*77c0*/  @P6 SEL R186, RZ, 0x1, !P0 ;  /* 0x00000001ffba6807 */ /* 0x004fe60004000000 */
[----:B------:R-:W-:Y:S05]  /*77d0*/  @!P6 BRA `(.L_x_117) ;  /* 0x000000000080e947 */ /* 0x000fea0003800000 */
[----:B------:R-:W-:Y:S01]  /*77e0*/  ISETP.NE.AND P1, PT, R187, RZ, PT ;  /* 0x000000ffbb00720c */ /* 0x000fe20003f25270 */
[----:B------:R-:W2:Y:S01]  /*77f0*/  S2R R0, SR_CgaCtaId ;  /* 0x0000000000007919 */ /* 0x000ea20000008800 */
[----:B------:R-:W-:Y:S01]  /*7800*/  ISETP.NE.AND P0, PT, R186, RZ, PT ;  /* 0x000000ffba00720c */ /* 0x000fe20003f05270 */
[----:B------:R-:W-:Y:S10]  /*7810*/  BSSY B0, `(.L_x_118) ;  /* 0x0000009000007945 */ /* 0x000ff40003800000 */
[----:B------:R-:W-:Y:S04]  /*7820*/  @P1 IMAD R3, R166, 0x2000, R171 ;  /* 0x00002000a6031824 */ /* 0x000fe800078e02ab */
[C---:B------:R-:W-:Y:S01]  /*7830*/  @P1 IMAD.IADD R5, R3.reuse, 0x1, R196 ;  /* 0x0000000103051824 */ /* 0x040fe200078e02c4 */
[----:B------:R-:W-:Y:S03]  /*7840*/  @P1 IADD3 R200, PT, PT, R3, R200, RZ ;  /* 0x000000c803c81210 */ /* 0x000fe60007ffe0ff */
[----:B------:R-:W-:Y:S01]  /*7850*/  @P1 IMAD.IADD R198, R198, 0x1, R5 ;  /* 0x00000001c6c61824 */ /* 0x000fe200078e0205 */
[----:B------:R-:W-:Y:S06]  /*7860*/  @P0 BRA `(.L_x_119) ;  /* 0x00000000000c0947 */ /* 0x000fec0003800000 */
[----:B------:R-:W-:Y:S04]  /*7870*/  SHF.L.U32 R2, R165, 0x1f, RZ ;  /* 0x0000001fa5027819 */ /* 0x000fe800000006ff */
[----:B------:R-:W3:Y:S02]  /*7880*/  SYNCS.PHASECHK.TRANS64.TRYWAIT P0, [R197+URZ+0x50], R2 ;  /* 0x00005002c50075a7 */ /* 0x000ee400080011ff */
[----:B---3--:R-:W-:Y:S05]  /*7890*/  @!P0 BRA `(.L_x_120) ;  /* 0x0000002000208947 */ /* 0x008fea0003800000 */
.L_x_119:
[----:B------:R-:W-:Y:S05]  /*78a0*/  BSYNC B0 ;  /* 0x0000000000007941 */ /* 0x000fea0003800000 */
.L_x_118:
[----:B------:R-:W-:Y:S01]  /*78b0*/  ISETP.NE.AND P0, PT, R187, RZ, PT ;  /* 0x000000ffbb00720c */ /* 0x000fe20003f05270 */
[----:B---3--:R-:W-:Y:S02]  /*78c0*/  VIADD R197, R197, 0x60 ;  /* 0x00000060c5c57836 */ /* 0x008fe40000000000 */
[----:B------:R-:W-:Y:S03]  /*78d0*/  VIADD R166, R166, 0x1 ;  /* 0x00000001a6a67836 */ /* 0x000fe60000000000 */
[----:B--2---:R-:W-:Y:S07]  /*78e0*/  PRMT R0, R0, 0x654, R197 ;  /* 0x0000065400007816 */ /* 0x004fee00000000c5 */
[----:B------:R2:W3:Y:S04]  /*78f0*/  @P0 LDS.128 R140, [R3] ;  /* 0x00000000038c0984 */ /* 0x0004e80000000c00 */
[----:B------:R2:W4:Y:S04]  /*7900*/  @P0 LDS.128 R144, [R5+0x10] ;  /* 0x0000100005900984 */ /* 0x0005280000000c00 */
        /* <DEDUP_REMOVED lines=12> */
[----:B--234-:R-:W-:Y:S02]  /*79d0*/  LOP3.LUT R165, R165, R0, RZ, 0x3c, !PT ;  /* 0x00000000a5a57212 */ /* 0x01cfe400078e3cff */
.L_x_117:
[----:B------:R-:W-:Y:S05]  /*79e0*/  BSYNC B1 ;  /* 0x0000000000017941 */ /* 0x000fea0003800000 */
.L_x_116:
[----:B------:R-:W-:Y:S05]  /*79f0*/  VIADD R0, R71, 0x40 ;  /* 0x0000004047007836 */ /* 0x000fea0000000000 */
[----:B------:R-:W-:Y:S04]  /*7a00*/  SHF.R.U32.HI R0, RZ, 0x15, R0 ;  /* 0x00000015ff007819 */ /* 0x000fe80000011600 */
[----:B------:R-:W-:Y:S11]  /*7a10*/  LOP3.LUT P0, RZ, R0, 0x3, R159, 0x48, !PT ;  /* 0x0000000300ff7812 */ /* 0x000ff6000780489f */
[----:B------:R-:W-:Y:S02]  /*7a20*/  @!UPT UIADD3 URZ, UPT, UPT, URZ, URZ, URZ ;  /* 0x000000fffffff290 */ /* 0x000fe4000fffe0ff */
        /* <DEDUP_REMOVED lines=8> */
[----:B------:R-:W5:Y:S01]  /*7ab0*/  LDCU.64 UR4, c[0x4][0x10] ;  /* 0x01000200ff0477ac */ /* 0x000f620008000a00 */
[----:B--2---:R-:W-:Y:S01]  /*7ac0*/  MOV R5, UR9 ;  /* 0x0000000900057c02 */ /* 0x004fe20008000f00 */
[----:B------:R-:W-:Y:S01]  /*7ad0*/  IMAD.U32 R4, RZ, RZ, UR8 ;  /* 0x00000008ff047e24 */ /* 0x000fe2000f8e00ff */
[----:B---3--:R-:W-:Y:S01]  /*7ae0*/  MOV R7, UR7 ;  /* 0x0000000700077c02 */ /* 0x008fe20008000f00 */
[----:B------:R-:W-:Y:S01]  /*7af0*/  IMAD.U32 R6, RZ, RZ, UR6 ;  /* 0x00000006ff067e24 */ /* 0x000fe2000f8e00ff */
[----:B-----5:R-:W-:Y:S01]  /*7b00*/  MOV R11, UR5 ;  /* 0x00000005000b7c02 */ /* 0x020fe20008000f00 */
[----:B------:R-:W-:Y:S02]  /*7b10*/  IMAD.U32 R10, RZ, RZ, UR4 ;  /* 0x00000004ff0a7e24 */ /* 0x000fe4000f8e00ff */
[----:B------:R-:W-:Y:S07]  /*7b20*/  LEPC R20, `(.L_x_121) ;  /* 0x000000001014794e */ /* 0x000fee0000000000 */
[----:B-1--4-:R-:W-:Y:S05]  /*7b30*/  CALL.ABS.NOINC R2 ;  /* 0x0000000002007343 */ /* 0x012fea0003c00000 */
.L_x_121:
[----:B------:R-:W-:Y:S01]  /*7b40*/  ISETP.NE.AND P0, PT, R178, RZ, PT ;  /* 0x000000ffb200720c */ /* 0x000fe20003f05270 */
[----:B------:R-:W-:Y:S05]  /*7b50*/  WARPSYNC.ALL ;  /* 0x0000000000007948 */ /* 0x000fea0003800000 */
[----:B------:R-:W-:Y:S01]  /*7b60*/  R2UR UR4, R71 ;  /* 0x00000000470472ca */ /* 0x000fe200000e0000 */
[----:B------:R-:W-:Y:S01]  /*7b70*/  BSSY.RECONVERGENT B0, `(.L_x_122) ;  /* 0x000011d000007945 */ /* 0x000fe20003800200 */
[----:B------:R-:W-:Y:S02]  /*7b80*/  F2FP.F16.E4M3.UNPACK_B R11, R141 ;  /* 0x0000008dff0b723e */ /* 0x000fe400020006ff */
[----:B------:R-:W-:Y:S02]  /*7b90*/  F2FP.F16.E4M3.UNPACK_B R10, R142 ;  /* 0x0000008eff0a723e */ /* 0x000fe400020006ff */
[----:B------:R-:W-:Y:S01]  /*7ba0*/  F2FP.F16.E4M3.UNPACK_B R9, R143 ;  /* 0x0000008fff09723e */ /* 0x000fe200020006ff */
[--C-:B------:R-:W-:Y:S01]  /*7bb0*/  HADD2.F32 R74, -RZ, R11.reuse.H0_H0 ;  /* 0x2000000bff4a7230 */ /* 0x100fe20000004100 */
[----:B------:R-:W-:Y:S01]  /*7bc0*/  F2FP.F16.E4M3.UNPACK_B R8, R144 ;  /* 0x00000090ff08723e */ /* 0x000fe200020006ff */
[----:B------:R-:W-:Y:S01]  /*7bd0*/  HADD2.F32 R76, -RZ, R11.H1_H1 ;  /* 0x3000000bff4c7230 */ /* 0x000fe20000004100 */
[----:B------:R-:W-:Y:S01]  /*7be0*/  F2FP.F16.E4M3.UNPACK_B R7, R145 ;  /* 0x00000091ff07723e */ /* 0x000fe200020006ff */
[--C-:B------:R-:W-:Y:S01]  /*7bf0*/  HADD2.F32 R77, -RZ, R10.reuse.H0_H0 ;  /* 0x2000000aff4d7230 */ /* 0x100fe20000004100 */
[----:B------:R-:W-:Y:S01]  /*7c00*/  F2FP.F16.E4M3.UNPACK_B R6, R146 ;  /* 0x00000092ff06723e */ /* 0x000fe200020006ff */
[----:B------:R-:W-:Y:S01]  /*7c10*/  HADD2.F32 R80, -RZ, R10.H1_H1 ;  /* 0x3000000aff507230 */ /* 0x000fe20000004100 */
[----:B------:R-:W-:Y:S01]  /*7c20*/  F2FP.F16.E4M3.UNPACK_B R5, R147 ;  /* 0x00000093ff05723e */ /* 0x000fe200020006ff */
[--C-:B------:R-:W-:Y:S01]  /*7c30*/  HADD2.F32 R81, -RZ, R9.reuse.H0_H0 ;  /* 0x20000009ff517230 */ /* 0x100fe20000004100 */
[----:B-1----:R-:W-:Y:S01]  /*7c40*/  F2FP.F16.E4M3.UNPACK_B R4, R148 ;  /* 0x00000094ff04723e */ /* 0x002fe200020006ff */
[----:B------:R-:W-:Y:S01]  /*7c50*/  HADD2.F32 R83, -RZ, R9.H1_H1 ;  /* 0x30000009ff537230 */ /* 0x000fe20000004100 */
[-C--:B------:R-:W-:Y:S01]  /*7c60*/  F2FP.F16.E4M3.UNPACK_B R2, R140.reuse ;  /* 0x0000008cff02723e */ /* 0x080fe200020006ff */
[--C-:B------:R-:W-:Y:S01]  /*7c70*/  HADD2.F32 R86, -RZ, R8.reuse.H0_H0 ;  /* 0x20000008ff567230 */ /* 0x100fe20000004100 */
[----:B------:R-:W-:Y:S01]  /*7c80*/  F2FP.F16.E4M3.UNPACK_B R140, R140.H1 ;  /* 0x0000008cff8c723e */ /* 0x000fe200030006ff */
[----:B------:R-:W-:Y:S01]  /*7c90*/  HADD2.F32 R87, -RZ, R8.H1_H1 ;  /* 0x30000008ff577230 */ /* 0x000fe20000004100 */
[----:B------:R-:W-:Y:S01]  /*7ca0*/  F2FP.F16.E4M3.UNPACK_B R141, R141.H1 ;  /* 0x0000008dff8d723e */ /* 0x000fe200030006ff */
[--C-:B------:R-:W-:Y:S01]  /*7cb0*/  HADD2.F32 R90, -RZ, R7.reuse.H0_H0 ;  /* 0x20000007ff5a7230 */ /* 0x100fe20000004100 */
[----:B------:R-:W-:Y:S01]  /*7cc0*/  F2FP.F16.E4M3.UNPACK_B R142, R142.H1 ;  /* 0x0000008eff8e723e */ /* 0x000fe200030006ff */
[----:B------:R-:W-:Y:S01]  /*7cd0*/  HADD2.F32 R91, -RZ, R7.H1_H1 ;  /* 0x30000007ff5b7230 */ /* 0x000fe20000004100 */
[----:B------:R-:W-:Y:S01]  /*7ce0*/  F2FP.F16.E4M3.UNPACK_B R143, R143.H1 ;  /* 0x0000008fff8f723e */ /* 0x000fe200030006ff */
[--C-:B------:R-:W-:Y:S01]  /*7cf0*/  HADD2.F32 R94, -RZ, R6.reuse.H0_H0 ;  /* 0x20000006ff5e7230 */ /* 0x100fe20000004100 */
[----:B------:R-:W-:Y:S01]  /*7d00*/  IADD3 R161, PT, PT, R161, 0xc0, RZ ;  /* 0x000000c0a1a17810 */ /* 0x000fe20007ffe0ff */
[----:B------:R-:W-:Y:S01]  /*7d10*/  HADD2.F32 R95, -RZ, R6.H1_H1 ;  /* 0x30000006ff5f7230 */ /* 0x000fe20000004100 */
[----:B------:R-:W-:Y:S01]  /*7d20*/  F2FP.F16.E4M3.UNPACK_B R107, R149 ;  /* 0x00000095ff6b723e */ /* 0x000fe200020006ff */
[--C-:B------:R-:W-:Y:S01]  /*7d30*/  HADD2.F32 R98, -RZ, R5.reuse.H0_H0 ;  /* 0x20000005ff627230 */ /* 0x100fe20000004100 */
[----:B------:R-:W-:Y:S01]  /*7d40*/  LOP3.LUT R161, R161, 0xfefffff8, RZ, 0xc0, !PT ;  /* 0xfefffff8a1a17812 */ /* 0x000fe200078ec0ff */
[----:B------:R-:W-:Y:S01]  /*7d50*/  HADD2.F32 R99, -RZ, R5.H1_H1 ;  /* 0x30000005ff637230 */ /* 0x000fe20000004100 */
[----:B------:R-:W-:Y:S01]  /*7d60*/  F2FP.F16.E4M3.UNPACK_B R111, R150 ;  /* 0x00000096ff6f723e */ /* 0x000fe200020006ff */
[--C-:B------:R-:W-:Y:S01]  /*7d70*/  HADD2.F32 R102, -RZ, R4.reuse.H0_H0 ;  /* 0x20000004ff667230 */ /* 0x100fe20000004100 */
[----:B------:R-:W-:Y:S01]  /*7d80*/  F2FP.F16.E4M3.UNPACK_B R115, R151 ;  /* 0x00000097ff73723e */ /* 0x000fe200020006ff */
[----:B------:R-:W-:Y:S01]  /*7d90*/  HADD2.F32 R103, -RZ, R4.H1_H1 ;  /* 0x30000004ff677230 */ /* 0x000fe20000004100 */
[----:B------:R-:W-:Y:S01]  /*7da0*/  F2FP.F16.E4M3.UNPACK_B R119, R152 ;  /* 0x00000098ff77723e */ /* 0x000fe200020006ff */
[----:B------:R-:W1:Y:S01]  /*7db0*/  LDTM.x64 R4, tmem[UR4+0x40] ;  /* 0x00004004000479ee */ /* 0x000e620008340000 */
[--C-:B------:R-:W-:Y:S01]  /*7dc0*/  HADD2.F32 R0, -RZ, R2.reuse.H0_H0 ;  /* 0x20000002ff007230 */ /* 0x100fe20000004100 */
[----:B------:R-:W-:Y:S01]  /*7dd0*/  NOP ;  /* 0x0000000000007918 */ /* 0x000fe20000000000 */
[----:B-1----:R1:W-:Y:S01]  /*7de0*/  SYNCS.ARRIVE.TRANS64.RED.A1T0 RZ, [R161+URZ], RZ ;  /* 0x000000ffa1ff79a7 */ /* 0x0023e200081004ff */
[----:B------:R-:W-:Y:S01]  /*7df0*/  HADD2.F32 R2, -RZ, R2.H1_H1 ;  /* 0x30000002ff027230 */ /* 0x000fe20000004100 */
[----:B------:R-:W-:Y:S01]  /*7e00*/  F2FP.F16.E4M3.UNPACK_B R123, R153 ;  /* 0x00000099ff7b723e */ /* 0x000fe200020006ff */
[----:B------:R-:W-:Y:S01]  /*7e10*/  HADD2.F32 R78, -RZ, R141.H1_H1 ;  /* 0x3000008dff4e7230 */ /* 0x000fe20000004100 */
[----:B------:R-:W-:Y:S01]  /*7e20*/  F2FP.F16.E4M3.UNPACK_B R127, R154 ;  /* 0x0000009aff7f723e */ /* 0x000fe200020006ff */
[--C-:B------:R-:W-:Y:S01]  /*7e30*/  HADD2.F32 R106, -RZ, R107.reuse.H0_H0 ;  /* 0x2000006bff6a7230 */ /* 0x100fe20000004100 */
[----:B------:R-:W-:Y:S01]  /*7e40*/  F2FP.F16.E4M3.UNPACK_B R130, R155 ;  /* 0x0000009bff82723e */ /* 0x000fe200020006ff */
[----:B------:R-:W-:Y:S01]  /*7e50*/  HADD2.F32 R107, -RZ, R107.H1_H1 ;  /* 0x3000006bff6b7230 */ /* 0x000fe20000004100 */
[----:B------:R-:W-:Y:S01]  /*7e60*/  F2FP.F16.E4M3.UNPACK_B R144, R144.H1 ;  /* 0x00000090ff90723e */ /* 0x000fe200030006ff */
        /* <DEDUP_REMOVED lines=12> */
[C---:B------:R-:W-:Y:S01]  /*7f30*/  FMUL R4, R70.reuse, R4 ;  /* 0x0000000446047220 */ /* 0x040fe20000400000 */
[C---:B------:R-:W-:Y:S01]  /*7f40*/  FMUL R5, R70.reuse, R5 ;  /* 0x0000000546057220 */ /* 0x040fe20000400000 */
[--C-:B------:R-:W-:Y:S02]  /*7f50*/  HADD2.F32 R3, -RZ, R140.reuse.H0_H0 ;  /* 0x2000008cff037230 */ /* 0x100fe40000004100 */
        /* <DEDUP_REMOVED lines=9> */
[----:B------:R-:W-:Y:S02]  /*7ff0*/  HADD2.F32 R122, -RZ, R123.H0_H0 ;  /* 0x2000007bff7a7230 */ /* 0x000fe40000004100 */
[C---:B------:R-:W-:Y:S01]  /*8000*/  FMUL R6, R70.reuse, R6 ;  /* 0x0000000646067220 */ /* 0x040fe20000400000 */
[----:B------:R-:W-:Y:S02]  /*8010*/  HADD2.F32 R72, -RZ, R140.H1_H1 ;  /* 0x3000008cff487230 */ /* 0x000fe40000004100 */
[C---:B------:R-:W-:Y:S01]  /*8020*/  FMUL R7, R70.reuse, R7 ;  /* 0x0000000746077220 */ /* 0x040fe20000400000 */
[----:B------:R-:W-:Y:S02]  /*8030*/  HADD2.F32 R75, -RZ, R141.H0_H0 ;  /* 0x2000008dff4b7230 */ /* 0x000fe40000004100 */
[C---:B------:R-:W-:Y:S01]  /*8040*/  FFMA R6, R73.reuse, R3, R6 ;  /* 0x0000000349067223 */ /* 0x040fe20000000006 */
[----:B------:R-:W-:Y:S02]  /*8050*/  HADD2.F32 R123, -RZ, R123.H1_H1 ;  /* 0x3000007bff7b7230 */ /* 0x000fe40000004100 */
[C---:B------:R-:W-:Y:S01]  /*8060*/  FFMA R7, R73.reuse, R72, R7 ;  /* 0x0000004849077223 */ /* 0x040fe20000000007 */
[C---:B------:R-:W-:Y:S01]  /*8070*/  FFMA R8, R73.reuse, R74, R8 ;  /* 0x0000004a49087223 */ /* 0x040fe20000000008 */
[----:B------:R-:W-:Y:S01]  /*8080*/  FFMA R9, R73, R76, R9 ;  /* 0x0000004c49097223 */ /* 0x000fe20000000009 */
[--C-:B------:R-:W-:Y:S02]  /*8090*/  HADD2.F32 R126, -RZ, R127.reuse.H0_H0 ;  /* 0x2000007fff7e7230 */ /* 0x100fe40000004100 */
[C---:B------:R-:W-:Y:S01]  /*80a0*/  FMUL R10, R70.reuse, R10 ;  /* 0x0000000a460a7220 */ /* 0x040fe20000400000 */
[----:B------:R-:W-:Y:S01]  /*80b0*/  F2FP.SATFINITE.E4M3.F32.PACK_AB_MERGE_C R76, R7, R6, RZ ;  /* 0x00000006074c723e */ /* 0x000fe200048070ff */
[C---:B------:R-:W-:Y:S01]  /*80c0*/  FMUL R7, R70.reuse, R20 ;  /* 0x0000001446077220 */ /* 0x040fe20000400000 */
[----:B------:R-:W-:Y:S02]  /*80d0*/  HADD2.F32 R127, -RZ, R127.H1_H1 ;  /* 0x3000007fff7f7230 */ /* 0x000fe40000004100 */
[C---:B------:R-:W-:Y:S01]  /*80e0*/  FFMA R10, R73.reuse, R75, R10 ;  /* 0x0000004b490a7223 */ /* 0x040fe2000000000a */
[----:B------:R-:W-:Y:S02]  /*80f0*/  HADD2.F32 R72, -RZ, R130.H0_H0 ;  /* 0x20000082ff487230 */ /* 0x000fe40000004100 */
[C---:B------:R-:W-:Y:S01]  /*8100*/  FMUL R11, R70.reuse, R11 ;  /* 0x0000000b460b7220 */ /* 0x040fe20000400000 */
[--C-:B------:R-:W-:Y:S02]  /*8110*/  HADD2.F32 R79, -RZ, R142.reuse.H0_H0 ;  /* 0x2000008eff4f7230 */ /* 0x100fe40000004100 */
[C---:B------:R-:W-:Y:S01]  /*8120*/  FMUL R14, R70.reuse, R14 ;  /* 0x0000000e460e7220 */ /* 0x040fe20000400000 */
[----:B------:R-:W-:Y:S02]  /*8130*/  HADD2.F32 R82, -RZ, R142.H1_H1 ;  /* 0x3000008eff527230 */ /* 0x000fe40000004100 */
[C---:B------:R-:W-:Y:S01]  /*8140*/  FFMA R11, R73.reuse, R78, R11 ;  /* 0x0000004e490b7223 */ /* 0x040fe2000000000b */
[C---:B------:R-:W-:Y:S01]  /*8150*/  FFMA R12, R73.reuse, R77, R12 ;  /* 0x0000004d490c7223 */ /* 0x040fe2000000000c */
[C---:B------:R-:W-:Y:S01]  /*8160*/  FFMA R13, R73.reuse, R80, R13 ;  /* 0x00000050490d7223 */ /* 0x040fe2000000000d */
[----:B------:R-:W-:Y:S01]  /*8170*/  FFMA R14, R73, R79, R14 ;  /* 0x0000004f490e7223 */ /* 0x000fe2000000000e */
[----:B------:R-:W-:Y:S01]  /*8180*/  HADD2.F32 R75, -RZ, R130.H1_H1 ;  /* 0x30000082ff4b7230 */ /* 0x000fe20000004100 */
[----:B------:R-:W-:Y:S01]  /*8190*/  F2FP.SATFINITE.E4M3.F32.PACK_AB_MERGE_C R78, R11, R10, RZ ;  /* 0x0000000a0b4e723e */ /* 0x000fe200048070ff */
[C---:B------:R-:W-:Y:S01]  /*81a0*/  FMUL R10, R70.reuse, R21 ;  /* 0x00000015460a7220 */ /* 0x040fe20000400000 */
[C---:B------:R-:W-:Y:S01]  /*81b0*/  FMUL R21, R70.reuse, R28 ;  /* 0x0000001c46157220 */ /* 0x040fe20000400000 */
        /* <DEDUP_REMOVED lines=8> */
[C---:B------:R-:W-:Y:S01]  /*8240*/  FMUL R18, R70.reuse, R25 ;  /* 0x0000001946127220 */ /* 0x040fe20000400000 */
[----:B------:R-:W-:Y:S01]  /*8250*/  F2FP.SATFINITE.E4M3.F32.PACK_AB_MERGE_C R14, R15, R14, RZ ;  /* 0x0000000e0f0e723e */ /* 0x000fe200048070ff */
        /* <DEDUP_REMOVED lines=8> */
[C---:B------:R-:W-:Y:S01]  /*82e0*/  FFMA R11, R73.reuse, R88, R11 ;  /* 0x00000058490b7223 */ /* 0x040fe2000000000b */
[----:B------:R-:W-:Y:S01]  /*82f0*/  FMUL R22, R70, R29 ;  /* 0x0000001d46167220 */ /* 0x000fe20000400000 */
        /* <DEDUP_REMOVED lines=13> */
[----:B------:R-:W-:Y:S01]  /*83d0*/  FMUL R20, R70, R27 ;  /* 0x0000001b46147220 */ /* 0x000fe20000400000 */
[--C-:B------:R-:W-:Y:S01]  /*83e0*/  HADD2.F32 R96, -RZ, R146.reuse.H0_H0 ;  /* 0x20000092ff607230 */ /* 0x100fe20000004100 */
[----:B------:R-:W-:Y:S01]  /*83f0*/  F2FP.SATFINITE.E4M3.F32.PACK_AB_MERGE_C R16, R10, R7, R16 ;  /* 0x000000070a10723e */ /* 0x000fe20004807010 */
[----:B------:R-:W-:Y:S02]  /*8400*/  HADD2.F32 R97, -RZ, R146.H1_H1 ;  /* 0x30000092ff617230 */ /* 0x000fe40000004100 */
[C---:B------:R-:W-:Y:S01]  /*8410*/  FFMA R20, R73.reuse, R93, R20 ;  /* 0x0000005d49147223 */ /* 0x040fe20000000014 */
[C---:B------:R-:W-:Y:S01]  /*8420*/  FFMA R21, R73.reuse, R94, R21 ;  /* 0x0000005e49157223 */ /* 0x040fe20000000015 */
[C---:B------:R-:W-:Y:S01]  /*8430*/  FFMA R22, R73.reuse, R95, R22 ;  /* 0x0000005f49167223 */ /* 0x040fe20000000016 */
[C---:B------:R-:W-:Y:S01]  /*8440*/  FMUL R23, R70.reuse, R30 ;  /* 0x0000001e46177220 */ /* 0x040fe20000400000 */
[----:B------:R-:W-:Y:S01]  /*8450*/  FMUL R30, R70, R37 ;  /* 0x00000025461e7220 */ /* 0x000fe20000400000 */
[----:B------:R-:W-:Y:S01]  /*8460*/  F2FP.SATFINITE.E4M3.F32.PACK_AB_MERGE_C R19, R20, R19, RZ ;  /* 0x000000131413723e */ /* 0x000fe200048070ff */
[C---:B------:R-:W-:Y:S01]  /*8470*/  FMUL R37, R70.reuse, R44 ;  /* 0x0000002c46257220 */ /* 0x040fe20000400000 */
[C---:B------:R-:W-:Y:S01]  /*8480*/  FFMA R23, R73.reuse, R96, R23 ;  /* 0x0000006049177223 */ /* 0x040fe20000000017 */
        /* <DEDUP_REMOVED lines=20> */
[----:B------:R-:W-:Y:S01]  /*85d0*/  F2FP.F16.E4M3.UNPACK_B R151, R151.H1 ;  /* 0x00000097ff97723e */ /* 0x000fe200030006ff */
[----:B------:R-:W-:Y:S01]  /*85e0*/  FMUL R38, R70, R45 ;  /* 0x0000002d46267220 */ /* 0x000fe20000400000 */
[----:B------:R-:W-:Y:S01]  /*85f0*/  F2FP.SATFINITE.E4M3.F32.PACK_AB_MERGE_C R19, R28, R27, RZ ;  /* 0x0000001b1c13723e */ /* 0x000fe200048070ff */
[----:B------:R-:W-:Y:S01]  /*8600*/  FFMA R31, R73, R104, R31 ;  /* 0x00000068491f7223 */ /* 0x000fe2000000001f */
[C---:B------:R-:W-:Y:S01]  /*8610*/  FMUL R45, R70.reuse, R52 ;  /* 0x00000034462d7220 */ /* 0x040fe20000400000 */
[C---:B------:R-:W-:Y:S01]  /*8620*/  FMUL R52, R70.reuse, R59 ;  /* 0x0000003b46347220 */ /* 0x040fe20000400000 */
[----:B------:R-:W-:Y:S01]  /*8630*/  F2FP.F16.E4M3.UNPACK_B R152, R152.H1 ;  /* 0x00000098ff98723e */ /* 0x000fe200030006ff */
[C---:B------:R-:W-:Y:S01]  /*8640*/  FMUL R59, R70.reuse, R66 ;  /* 0x00000042463b7220 */ /* 0x040fe20000400000 */
[----:B------:R-:W-:Y:S01]  /*8650*/  F2FP.SATFINITE.E4M3.F32.PACK_AB_MERGE_C R66, R13, R12, R14 ;  /* 0x0000000c0d42723e */ /* 0x000fe2000480700e */
        /* <DEDUP_REMOVED lines=11> */
[C---:B------:R-:W-:Y:S01]  /*8710*/  FFMA R35, R73.reuse, R108, R35 ;  /* 0x0000006c49237223 */ /* 0x040fe20000000023 */
[C---:B------:R-:W-:Y:S01]  /*8720*/  FMUL R36, R70.reuse, R43 ;  /* 0x0000002b46247220 */ /* 0x040fe20000400000 */
[--C-:B------:R-:W-:Y:S02]  /*8730*/  HADD2.F32 R112, -RZ, R150.reuse.H0_H0 ;  /* 0x20000096ff707230 */ /* 0x100fe40000004100 */
[C---:B------:R-:W-:Y:S01]  /*8740*/  FMUL R39, R70.reuse, R46 ;  /* 0x0000002e46277220 */ /* 0x040fe20000400000 */
[----:B------:R-:W-:Y:S02]  /*8750*/  HADD2.F32 R113, -RZ, R150.H1_H1 ;  /* 0x30000096ff717230 */ /* 0x000fe40000004100 */
        /* <DEDUP_REMOVED lines=12> */
[C---:B------:R-:W-:Y:S01]  /*8820*/  FMUL R46, R70.reuse, R53 ;  /* 0x00000035462e7220 */ /* 0x040fe20000400000 */
[--C-:B------:R-:W-:Y:S02]  /*8830*/  HADD2.F32 R120, -RZ, R152.reuse.H0_H0 ;  /* 0x20000098ff787230 */ /* 0x100fe40000004100 */
[C---:B------:R-:W-:Y:S01]  /*8840*/  FMUL R50, R70.reuse, R57 ;  /* 0x0000003946327220 */ /* 0x040fe20000400000 */
[C---:B------:R-:W-:Y:S01]  /*8850*/  FMUL R51, R70.reuse, R58 ;  /* 0x0000003a46337220 */ /* 0x040fe20000400000 */
[C---:B------:R-:W-:Y:S01]  /*8860*/  FMUL R53, R70.reuse, R60 ;  /* 0x0000003c46357220 */ /* 0x040fe20000400000 */
[C---:B------:R-:W-:Y:S01]  /*8870*/  FFMA R43, R73.reuse, R116, R43 ;  /* 0x00000074492b7223 */ /* 0x040fe2000000002b */
[----:B------:R-:W-:Y:S02]  /*8880*/  HADD2.F32 R121, -RZ, R152.H1_H1 ;  /* 0x30000098ff797230 */ /* 0x000fe40000004100 */
[C---:B------:R-:W-:Y:S01]  /*8890*/  FMUL R47, R70.reuse, R54 ;  /* 0x00000036462f7220 */ /* 0x040fe20000400000 */
[C---:B------:R-:W-:Y:S01]  /*88a0*/  FMUL R57, R70.reuse, R64 ;  /* 0x0000004046397220 */ /* 0x040fe20000400000 */
[C---:B------:R-:W-:Y:S01]  /*88b0*/  FMUL R58, R70.reuse, R65 ;  /* 0x00000041463a7220 */ /* 0x040fe20000400000 */
[C---:B------:R-:W-:Y:S01]  /*88c0*/  FMUL R60, R70.reuse, R67 ;  /* 0x00000043463c7220 */ /* 0x040fe20000400000 */
[----:B------:R-:W-:Y:S01]  /*88d0*/  FFMA R44, R73, R117, R44 ;  /* 0x00000075492c7223 */ /* 0x000fe2000000002c */
[C---:B------:R-:W-:Y:S01]  /*88e0*/  FMUL R48, R70.reuse, R55 ;  /* 0x0000003746307220 */ /* 0x040fe20000400000 */
[----:B------:R-:W-:Y:S01]  /*88f0*/  F2FP.SATFINITE.E4M3.F32.PACK_AB_MERGE_C R64, R5, R4, R76 ;  /* 0x000000040540723e */ /* 0x000fe2000480704c */
[----:B------:R-:W-:Y:S01]  /*8900*/  FFMA R45, R73, R118, R45 ;  /* 0x00000076492d7223 */ /* 0x000fe2000000002d */
[----:B------:R-:W-:Y:S01]  /*8910*/  F2FP.SATFINITE.E4M3.F32.PACK_AB_MERGE_C R65, R9, R8, R78 ;  /* 0x000000080941723e */ /* 0x000fe2000480704e */
[----:B------:R-:W-:Y:S01]  /*8920*/  FMUL R49, R70, R56 ;  /* 0x0000003846317220 */ /* 0x000fe20000400000 */
[----:B------:R-:W-:Y:S01]  /*8930*/  F2FP.SATFINITE.E4M3.F32.PACK_AB_MERGE_C R67, R2, R0, R3 ;  /* 0x000000000243723e */ /* 0x000fe20004807003 */
[C---:B------:R-:W-:Y:S01]  /*8940*/  FFMA R46, R73.reuse, R119, R46 ;  /* 0x00000077492e7223 */ /* 0x040fe2000000002e */
[----:B------:R-:W-:Y:S01]  /*8950*/  F2FP.F16.E4M3.UNPACK_B R154, R154.H1 ;  /* 0x0000009aff9a723e */ /* 0x000fe200030006ff */
[--C-:B------:R-:W-:Y:S02]  /*8960*/  HADD2.F32 R124, -RZ, R153.reuse.H0_H0 ;  /* 0x20000099ff7c7230 */ /* 0x100fe40000004100 */
[C---:B------:R-:W-:Y:S01]  /*8970*/  FFMA R47, R73.reuse, R120, R47 ;  /* 0x00000078492f7223 */ /* 0x040fe2000000002f */
[----:B------:R1:W-:Y:S01]  /*8980*/  STS.128 [R137+UR44+0x6200], R64 ;  /* 0x0062004089007988 */ /* 0x0003e20008000c2c */
[----:B------:R-:W-:Y:S02]  /*8990*/  HADD2.F32 R125, -RZ, R153.H1_H1 ;  /* 0x30000099ff7d7230 */ /* 0x000fe40000004100 */
[C---:B------:R-:W-:Y:S01]  /*89a0*/  FFMA R48, R73.reuse, R121, R48 ;  /* 0x0000007949307223 */ /* 0x040fe20000000030 */
[C---:B------:R-:W-:Y:S01]  /*89b0*/  FFMA R49, R73.reuse, R122, R49 ;  /* 0x0000007a49317223 */ /* 0x040fe20000000031 */
[----:B------:R-:W-:Y:S01]  /*89c0*/  F2FP.F16.E4M3.UNPACK_B R155, R155.H1 ;  /* 0x0000009bff9b723e */ /* 0x000fe200030006ff */
[C---:B------:R-:W-:Y:S01]  /*89d0*/  FFMA R50, R73.reuse, R123, R50 ;  /* 0x0000007b49327223 */ /* 0x040fe20000000032 */
[----:B------:R-:W-:Y:S01]  /*89e0*/  FMUL R54, R70, R61 ;  /* 0x0000003d46367220 */ /* 0x000fe20000400000 */
[--C-:B------:R-:W-:Y:S01]  /*89f0*/  HADD2.F32 R128, -RZ, R154.reuse.H0_H0 ;  /* 0x2000009aff807230 */ /* 0x100fe20000004100 */
[----:B------:R1:W-:Y:S01]  /*8a00*/  STS.128 [R179+0x6010], R16 ;  /* 0x00601010b3007388 */ /* 0x0003e20000000c00 */
[----:B------:R-:W-:Y:S01]  /*8a10*/  F2FP.SATFINITE.E4M3.F32.PACK_AB_MERGE_C R35, R36, R35, RZ ;  /* 0x000000232423723e */ /* 0x000fe200048070ff */
[C---:B------:R-:W-:Y:S01]  /*8a20*/  FFMA R51, R73.reuse, R124, R51 ;  /* 0x0000007c49337223 */ /* 0x040fe20000000033 */
[----:B------:R-:W-:Y:S01]  /*8a30*/  F2FP.SATFINITE.E4M3.F32.PACK_AB_MERGE_C R39, R40, R39, RZ ;  /* 0x000000272827723e */ /* 0x000fe200048070ff */
[----:B------:R-:W-:Y:S02]  /*8a40*/  HADD2.F32 R129, -RZ, R154.H1_H1 ;  /* 0x3000009aff817230 */ /* 0x000fe40000004100 */
[C---:B------:R-:W-:Y:S01]  /*8a50*/  FMUL R55, R70.reuse, R62 ;  /* 0x0000003e46377220 */ /* 0x040fe20000400000 */
[C---:B------:R-:W-:Y:S01]  /*8a60*/  FFMA R52, R73.reuse, R125, R52 ;  /* 0x0000007d49347223 */ /* 0x040fe20000000034 */
[----:B------:R-:W-:Y:S01]  /*8a70*/  FMUL R56, R70, R63 ;  /* 0x0000003f46387220 */ /* 0x000fe20000400000 */
[C---:B------:R-:W-:Y:S01]  /*8a80*/  FFMA R53, R73.reuse, R126, R53 ;  /* 0x0000007e49357223 */ /* 0x040fe20000000035 */
[C---:B------:R-:W-:Y:S01]  /*8a90*/  FFMA R54, R73.reuse, R127, R54 ;  /* 0x0000007f49367223 */ /* 0x040fe20000000036 */
[--C-:B------:R-:W-:Y:S02]  /*8aa0*/  HADD2.F32 R74, -RZ, R155.reuse.H0_H0 ;  /* 0x2000009bff4a7230 */ /* 0x100fe40000004100 */
[C---:B------:R-:W-:Y:S01]  /*8ab0*/  FFMA R55, R73.reuse, R128, R55 ;  /* 0x0000008049377223 */ /* 0x040fe20000000037 */
[----:B------:R-:W-:Y:S02]  /*8ac0*/  HADD2.F32 R131, -RZ, R155.H1_H1 ;  /* 0x3000009bff837230 */ /* 0x000fe40000004100 */
[C---:B------:R-:W-:Y:S01]  /*8ad0*/  FFMA R56, R73.reuse, R129, R56 ;  /* 0x0000008149387223 */ /* 0x040fe20000000038 */
[----:B------:R-:W-:Y:S01]  /*8ae0*/  F2FP.SATFINITE.E4M3.F32.PACK_AB_MERGE_C R43, R44, R43, RZ ;  /* 0x0000002b2c2b723e */ /* 0x000fe200048070ff */
[C---:B------:R-:W-:Y:S01]  /*8af0*/  FFMA R57, R73.reuse, R72, R57 ;  /* 0x0000004849397223 */ /* 0x040fe20000000039 */
[C---:B------:R-:W-:Y:S01]  /*8b00*/  FFMA R58, R73.reuse, R75, R58 ;  /* 0x0000004b493a7223 */ /* 0x040fe2000000003a */
[C---:B------:R-:W-:Y:S01]  /*8b10*/  FFMA R59, R73.reuse, R74, R59 ;  /* 0x0000004a493b7223 */ /* 0x040fe2000000003b */
[----:B------:R-:W-:Y:S01]  /*8b20*/  F2FP.SATFINITE.E4M3.F32.PACK_AB_MERGE_C R33, R34, R33, R35 ;  /* 0x000000212221723e */ /* 0x000fe20004807023 */
[----:B------:R-:W-:Y:S01]  /*8b30*/  FFMA R60, R73, R131, R60 ;  /* 0x00000083493c7223 */ /* 0x000fe2000000003c */
[----:B------:R-:W-:Y:S02]  /*8b40*/  F2FP.SATFINITE.E4M3.F32.PACK_AB_MERGE_C R32, R30, R29, R32 ;  /* 0x0000001d1e20723e */ /* 0x000fe40004807020 */
        /* <DEDUP_REMOVED lines=11> */
[----:B------:R-:W-:Y:S03]  /*8c00*/  IADD3 R68, PT, PT, R68, 0x1, RZ ;  /* 0x0000000144447810 */ /* 0x000fe60007ffe0ff */
        /* <DEDUP_REMOVED lines=10> */
[----:B------:R-:W-:Y:S02]  /*8cb0*/  UIADD3 UR9, UPT, UPT, UR49, 0x40, URZ ;  /* 0x0000004031097890 */ /* 0x000fe4000fffe0ff */
[----:B------:R-:W-:Y:S01]  /*8cc0*/  UIADD3 UR8, UPT, UPT, UR44, 0x6200, URZ ;  /* 0x000062002c087890 */ /* 0x000fe2000fffe0ff */
[----:B------:R-:W-:Y:S01]  /*8cd0*/  UMOV UR10, UR50 ;  /* 0x00000032000a7c82 */ /* 0x000fe20008000000 */
[----:B------:R-:W-:Y:S01]  /*8ce0*/  UMOV UR11, UR36 ;  /* 0x00000024000b7c82 */ /* 0x000fe20008000000 */
[----:B--2---:R-:W-:Y:S04]  /*8cf0*/  UIADD3 UR4, UP0, UPT, UR6, 0x680, URZ ;  /* 0x0000068006047890 */ /* 0x004fe8000ff1e0ff */
[----:B------:R-:W-:Y:S09]  /*8d00*/  UIADD3.X UR5, UPT, UPT, URZ, UR7, URZ, UP0, !UPT ;  /* 0x00000007ff057290 */ /* 0x000ff200087fe4ff */
[----:B------:R2:W-:Y:S01]  /*8d10*/  UTMASTG.3D [UR8], [UR4] ;  /* 0x00000008040073b5 */ /* 0x0005e20008010000 */
[----:B------:R0:W-:Y:S01]  /*8d20*/  UTMACMDFLUSH ;  /* 0x00000000000079b7 */ /* 0x0001e20000000000 */
[----:B--2---:R-:W-:Y:S04]  /*8d30*/  DEPBAR.LE SB0, 0x1 ;  /* 0x000080400000791a */ /* 0x004fe80000000000 */
.L_x_123:
[----:B------:R-:W-:Y:S05]  /*8d40*/  BSYNC.RECONVERGENT B0 ;  /* 0x0000000000007941 */ /* 0x000fea0003800200 */
.L_x_122:
[----:B------:R-:W-:Y:S01]  /*8d50*/  BAR.SYNC.DEFER_BLOCKING 0x1, 0x80 ;  /* 0x0042000000007b1d */ /* 0x000fe20000010000 */
[----:B------:R-:W-:Y:S01]  /*8d60*/  ISETP.NE.AND P0, PT, R162, 0x2, PT ;  /* 0x00000002a200780c */ /* 0x000fe20003f05270 */
[----:B------:R-:W-:Y:S01]  /*8d70*/  UISETP.NE.AND UP0, UPT, UR45, URZ, UPT ;  /* 0x000000ff2d00728c */ /* 0x000fe2000bf05270 */
[----:B------:R-:W-:Y:S01]  /*8d80*/  ISETP.NE.AND P1, PT, R68, 0x4, PT ;  /* 0x000000044400780c */ /* 0x000fe20003f25270 */
[----:B------:R-:W-:Y:S01]  /*8d90*/  UIADD3 UR20, UPT, UPT, UR37, UR59, URZ ;  /* 0x0000003b25147290 */ /* 0x000fe2000fffe0ff */
[----:B------:R-:W-:Y:S01]  /*8da0*/  SEL R0, RZ, 0x1, P0 ;  /* 0x00000001ff007807 */ /* 0x000fe20000000000 */
[----:B------:R-:W-:Y:S01]  /*8db0*/  UIADD3 UR16, UPT, UPT, UR38, UR62, URZ ;  /* 0x0000003e26107290 */ /* 0x000fe2000fffe0ff */
[----:B------:R-:W-:Y:S02]  /*8dc0*/  SEL R3, RZ, 0x1, P1 ;  /* 0x00000001ff037807 */ /* 0x000fe40000800000 */
[----:B------:R-:W-:Y:S02]  /*8dd0*/  LOP3.LUT R167, R167, R0, RZ, 0x3c, !PT ;  /* 0x00000000a7a77212 */ /* 0x000fe400078e3cff */
[----:B------:R-:W-:Y:S02]  /*8de0*/  LOP3.LUT R168, R168, R3, RZ, 0x3c, !PT ;  /* 0x00000003a8a87212 */ /* 0x000fe400078e3cff */
[----:B------:R-:W-:Y:S02]  /*8df0*/  SEL R162, R162, RZ, P0 ;  /* 0x000000ffa2a27207 */ /* 0x000fe40000000000 */
[----:B------:R-:W-:Y:S01]  /*8e00*/  SEL R68, R68, RZ, P1 ;  /* 0x000000ff44447207 */ /* 0x000fe20000800000 */
[----:B------:R-:W-:Y:S01]  /*8e10*/  UMOV UR36, UR58 ;  /* 0x0000003a00247c82 */ /* 0x000fe20008000000 */
[----:B------:R-:W-:Y:S05]  /*8e20*/  BRA.U UP0, `(.L_x_124) ;  /* 0xffffffc500647547 */ /* 0x000fea000b83ffff */
[----:B------:R-:W-:Y:S05]  /*8e30*/  EXIT ;  /* 0x000000000000794d */ /* 0x000fea0003800000 */
.L_x_24:
[----:B-1----:R1:W2:Y:S02]  /*8e40*/  SYNCS.PHASECHK.TRANS64.TRYWAIT P0, [R0+URZ+0xf0], R3 ;  /* 0x0000f003000075a7 */ /* 0x0022a400080011ff */
[----:B--2---:R-:W-:Y:S05]  /*8e50*/  @!P0 NANOSLEEP.SYNCS 0x989680 ;  /* 0x009896800000895d */ /* 0x004fea0003900000 */
[----:B------:R-:W2:Y:S02]  /*8e60*/  @!P0 SYNCS.PHASECHK.TRANS64 P0, [R0+URZ+0xf0], R3 ;  /* 0x0000f003000085a7 */ /* 0x000ea400080010ff */
[----:B--2---:R-:W-:Y:S05]  /*8e70*/  @!P0 BRA `(.L_x_24) ;  /* 0xfffffffc00f08947 */ /* 0x004fea000383ffff */
[----:B------:R-:W-:Y:S05]  /*8e80*/  BRA `(.L_x_125) ;  /* 0xffffff8800d87947 */ /* 0x000fea000383ffff */
.L_x_27:
[----:B-1----:R-:W-:-:S07]  /*8e90*/  MOV R0, UR33 ;  /* 0x0000002100007c02 */ /* 0x002fce0008000f00 */
.L_x_126:
[----:B-1----:R1:W2:Y:S02]  /*8ea0*/  SYNCS.PHASECHK.TRANS64.TRYWAIT P0, [R0+URZ+0x28], R3 ;  /* 0x00002803000075a7 */ /* 0x0022a400080011ff */
[----:B--2---:R-:W-:Y:S05]  /*8eb0*/  @!P0 NANOSLEEP.SYNCS 0x989680 ;  /* 0x009896800000895d */ /* 0x004fea0003900000 */
[----:B------:R-:W2:Y:S02]  /*8ec0*/  @!P0 SYNCS.PHASECHK.TRANS64 P0, [R0+URZ+0x28], R3 ;  /* 0x00002803000085a7 */ /* 0x000ea400080010ff */
[----:B--2---:R-:W-:Y:S05]  /*8ed0*/  @!P0 BRA `(.L_x_126) ;  /* 0xfffffffc00f08947 */ /* 0x004fea000383ffff */
[----:B------:R-:W-:Y:S05]  /*8ee0*/  BRA `(.L_x_26) ;  /* 0xffffff8c00287947 */ /* 0x000fea000383ffff */
.L_x_34:
[----:B-1----:R-:W-:-:S07]  /*8ef0*/  MOV R0, UR17 ;  /* 0x0000001100007c02 */ /* 0x002fce0008000f00 */
.L_x_127:
[----:B-1----:R1:W2:Y:S02]  /*8f00*/  SYNCS.PHASECHK.TRANS64.TRYWAIT P0, [R0+URZ+0x28], R3 ;  /* 0x00002803000075a7 */ /* 0x0022a400080011ff */
[----:B--2---:R-:W-:Y:S05]  /*8f10*/  @!P0 NANOSLEEP.SYNCS 0x989680 ;  /* 0x009896800000895d */ /* 0x004fea0003900000 */
[----:B------:R-:W2:Y:S02]  /*8f20*/  @!P0 SYNCS.PHASECHK.TRANS64 P0, [R0+URZ+0x28], R3 ;  /* 0x00002803000085a7 */ /* 0x000ea400080010ff */
[----:B--2---:R-:W-:Y:S05]  /*8f30*/  @!P0 BRA `(.L_x_127) ;  /* 0xfffffffc00f08947 */ /* 0x004fea000383ffff */
[----:B------:R-:W-:Y:S05]  /*8f40*/  BRA `(.L_x_33) ;  /* 0xffffff8c00e87947 */ /* 0x000fea000383ffff */
.L_x_39:
[----:B-1----:R1:W2:Y:S02]  /*8f50*/  SYNCS.PHASECHK.TRANS64.TRYWAIT P0, [R3+URZ+0x80], R0 ;  /* 0x00008000030075a7 */ /* 0x0022a400080011ff */
[----:B--2---:R-:W-:Y:S05]  /*8f60*/  @!P0 NANOSLEEP.SYNCS 0x989680 ;  /* 0x009896800000895d */ /* 0x004fea0003900000 */
[----:B------:R-:W2:Y:S02]  /*8f70*/  @!P0 SYNCS.PHASECHK.TRANS64 P0, [R3+URZ+0x80], R0 ;  /* 0x00008000030085a7 */ /* 0x000ea400080010ff */
[----:B--2---:R-:W-:Y:S05]  /*8f80*/  @!P0 BRA `(.L_x_39) ;  /* 0xfffffffc00f08947 */ /* 0x004fea000383ffff */
[----:B------:R-:W-:Y:S05]  /*8f90*/  BRA `(.L_x_128) ;  /* 0xffffff90008c7947 */ /* 0x000fea000383ffff */
.L_x_43:
[----:B-1----:R-:W-:-:S07]  /*8fa0*/  MOV R0, UR4 ;  /* 0x0000000400007c02 */ /* 0x002fce0008000f00 */
.L_x_129:
[----:B-1----:R1:W2:Y:S02]  /*8fb0*/  SYNCS.PHASECHK.TRANS64.TRYWAIT P0, [R0+URZ], R3 ;  /* 0x00000003000075a7 */ /* 0x0022a400080011ff */
[----:B--2---:R-:W-:Y:S05]  /*8fc0*/  @!P0 NANOSLEEP.SYNCS 0x989680 ;  /* 0x009896800000895d */ /* 0x004fea0003900000 */
[----:B------:R-:W2:Y:S02]  /*8fd0*/  @!P0 SYNCS.PHASECHK.TRANS64 P0, [R0+URZ], R3 ;  /* 0x00000003000085a7 */ /* 0x000ea400080010ff */
[----:B--2---:R-:W-:Y:S05]  /*8fe0*/  @!P0 BRA `(.L_x_129) ;  /* 0xfffffffc00f08947 */ /* 0x004fea000383ffff */
[----:B------:R-:W-:Y:S05]  /*8ff0*/  BRA `(.L_x_130) ;  /* 0xffffff9800307947 */ /* 0x000fea000383ffff */
.L_x_44:
[----:B------:R-:W-:-:S07]  /*9000*/  MOV R0, UR5 ;  /* 0x0000000500007c02 */ /* 0x000fce0008000f00 */
.L_x_131:
[----:B-1----:R1:W2:Y:S02]  /*9010*/  SYNCS.PHASECHK.TRANS64.TRYWAIT P0, [R0+URZ], R3 ;  /* 0x00000003000075a7 */ /* 0x0022a400080011ff */
[----:B--2---:R-:W-:Y:S05]  /*9020*/  @!P0 NANOSLEEP.SYNCS 0x989680 ;  /* 0x009896800000895d */ /* 0x004fea0003900000 */
[----:B------:R-:W2:Y:S02]  /*9030*/  @!P0 SYNCS.PHASECHK.TRANS64 P0, [R0+URZ], R3 ;  /* 0x00000003000085a7 */ /* 0x000ea400080010ff */
[----:B--2---:R-:W-:Y:S05]  /*9040*/  @!P0 BRA `(.L_x_131) ;  /* 0xfffffffc00f08947 */ /* 0x004fea000383ffff */
[----:B------:R-:W-:Y:S05]  /*9050*/  BRA `(.L_x_132) ;  /* 0xffffff98003c7947 */ /* 0x000fea000383ffff */
.L_x_45:
[----:B------:R-:W-:-:S07]  /*9060*/  MOV R0, UR5 ;  /* 0x0000000500007c02 */ /* 0x000fce0008000f00 */
.L_x_133:
[----:B-1----:R1:W2:Y:S02]  /*9070*/  SYNCS.PHASECHK.TRANS64.TRYWAIT P0, [R0+URZ], R3 ;  /* 0x00000003000075a7 */ /* 0x0022a400080011ff */
[----:B--2---:R-:W-:Y:S05]  /*9080*/  @!P0 NANOSLEEP.SYNCS 0x989680 ;  /* 0x009896800000895d */ /* 0x004fea0003900000 */
[----:B------:R-:W2:Y:S02]  /*9090*/  @!P0 SYNCS.PHASECHK.TRANS64 P0, [R0+URZ], R3 ;  /* 0x00000003000085a7 */ /* 0x000ea400080010ff */
[----:B--2---:R-:W-:Y:S05]  /*90a0*/  @!P0 BRA `(.L_x_133) ;  /* 0xfffffffc00f08947 */ /* 0x004fea000383ffff */
[----:B------:R-:W-:Y:S05]  /*90b0*/  BRA `(.L_x_134) ;  /* 0xffffff9800487947 */ /* 0x000fea000383ffff */
.L_x_46:
[----:B------:R-:W-:-:S07]  /*90c0*/  MOV R0, UR5 ;  /* 0x0000000500007c02 */ /* 0x000fce0008000f00 */
.L_x_135:
[----:B-1----:R1:W2:Y:S02]  /*90d0*/  SYNCS.PHASECHK.TRANS64.TRYWAIT P0, [R0+URZ], R3 ;  /* 0x00000003000075a7 */ /* 0x0022a400080011ff */
[----:B--2---:R-:W-:Y:S05]  /*90e0*/  @!P0 NANOSLEEP.SYNCS 0x989680 ;  /* 0x009896800000895d */ /* 0x004fea0003900000 */
[----:B------:R-:W2:Y:S02]  /*90f0*/  @!P0 SYNCS.PHASECHK.TRANS64 P0, [R0+URZ], R3 ;  /* 0x00000003000085a7 */ /* 0x000ea400080010ff */
[----:B--2---:R-:W-:Y:S05]  /*9100*/  @!P0 BRA `(.L_x_135) ;  /* 0xfffffffc00f08947 */ /* 0x004fea000383ffff */
[----:B------:R-:W-:Y:S05]  /*9110*/  BRA `(.L_x_136) ;  /* 0xffffff9800547947 */ /* 0x000fea000383ffff */
.L_x_49:
[----:B-1----:R1:W2:Y:S02]  /*9120*/  SYNCS.PHASECHK.TRANS64.TRYWAIT P0, [R2+URZ+0xe0], R5 ;  /* 0x0000e005020075a7 */ /* 0x0022a400080011ff */
[----:B--2---:R-:W-:Y:S05]  /*9130*/  @!P0 NANOSLEEP.SYNCS 0x989680 ;  /* 0x009896800000895d */ /* 0x004fea0003900000 */
[----:B------:R-:W2:Y:S02]  /*9140*/  @!P0 SYNCS.PHASECHK.TRANS64 P0, [R2+URZ+0xe0], R5 ;  /* 0x0000e005020085a7 */ /* 0x000ea400080010ff */
[----:B--2---:R-:W-:Y:S05]  /*9150*/  @!P0 BRA `(.L_x_49) ;  /* 0xfffffffc00f08947 */ /* 0x004fea000383ffff */
[----:B------:R-:W-:Y:S05]  /*9160*/  BRA `(.L_x_137) ;  /* 0xffffff9800b07947 */ /* 0x000fea000383ffff */
.L_x_50:
[----:B------:R-:W-:-:S07]  /*9170*/  MOV R2, UR4 ;  /* 0x0000000400027c02 */ /* 0x000fce0008000f00 */
.L_x_138:
[----:B-1----:R1:W2:Y:S02]  /*9180*/  SYNCS.PHASECHK.TRANS64.TRYWAIT P0, [R2+URZ+0x90], R5 ;  /* 0x00009005020075a7 */ /* 0x0022a400080011ff */
[----:B--2---:R-:W-:Y:S05]  /*9190*/  @!P0 NANOSLEEP.SYNCS 0x989680 ;  /* 0x009896800000895d */ /* 0x004fea0003900000 */
[----:B------:R-:W2:Y:S02]  /*91a0*/  @!P0 SYNCS.PHASECHK.TRANS64 P0, [R2+URZ+0x90], R5 ;  /* 0x00009005020085a7 */ /* 0x000ea400080010ff */
[----:B--2---:R-:W-:Y:S05]  /*91b0*/  @!P0 BRA `(.L_x_138) ;  /* 0xfffffffc00f08947 */ /* 0x004fea000383ffff */
[----:B------:R-:W-:Y:S05]  /*91c0*/  BRA `(.L_x_139) ;  /* 0xffffff9800c07947 */ /* 0x000fea000383ffff */
.L_x_51:
[----:B-1----:R1:W2:Y:S02]  /*91d0*/  SYNCS.PHASECHK.TRANS64.TRYWAIT P1, [R2+URZ+0x80], R5 ;  /* 0x00008005020075a7 */ /* 0x0022a400080211ff */
[----:B--2---:R-:W-:Y:S05]  /*91e0*/  @!P1 NANOSLEEP.SYNCS 0x989680 ;  /* 0x009896800000995d */ /* 0x004fea0003900000 */
[----:B------:R-:W2:Y:S02]  /*91f0*/  @!P1 SYNCS.PHASECHK.TRANS64 P1, [R2+URZ+0x80], R5 ;  /* 0x00008005020095a7 */ /* 0x000ea400080210ff */
[----:B--2---:R-:W-:Y:S05]  /*9200*/  @!P1 BRA `(.L_x_51) ;  /* 0xfffffffc00f09947 */ /* 0x004fea000383ffff */
[----:B------:R-:W-:Y:S05]  /*9210*/  BRA `(.L_x_140) ;  /* 0xffffff9800f07947 */ /* 0x000fea000383ffff */
.L_x_54:
[----:B------:R-:W-:-:S07]  /*9220*/  MOV R0, UR4 ;  /* 0x0000000400007c02 */ /* 0x000fce0008000f00 */
.L_x_141:
[----:B-1----:R1:W2:Y:S02]  /*9230*/  SYNCS.PHASECHK.TRANS64.TRYWAIT P0, [R0+URZ+0x90], R3 ;  /* 0x00009003000075a7 */ /* 0x0022a400080011ff */
[----:B--2---:R-:W-:Y:S05]  /*9240*/  @!P0 NANOSLEEP.SYNCS 0x989680 ;  /* 0x009896800000895d */ /* 0x004fea0003900000 */
[----:B------:R-:W2:Y:S02]  /*9250*/  @!P0 SYNCS.PHASECHK.TRANS64 P0, [R0+URZ+0x90], R3 ;  /* 0x00009003000085a7 */ /* 0x000ea400080010ff */
[----:B--2---:R-:W-:Y:S05]  /*9260*/  @!P0 BRA `(.L_x_141) ;  /* 0xfffffffc00f08947 */ /* 0x004fea000383ffff */
[----:B------:R-:W-:Y:S05]  /*9270*/  BRA `(.L_x_53) ;  /* 0xffffff9c00447947 */ /* 0x000fea000383ffff */
.L_x_63:
[----:B-1----:R-:W-:-:S04]  /*9280*/  MOV R0, UR5 ;  /* 0x0000000500007c02 */ /* 0x002fc80008000f00 */
[----:B------:R1:W2:Y:S03]  /*9290*/  SYNCS.PHASECHK.TRANS64.TRYWAIT P0, [R0+URZ+0x8], R7 ;  /* 0x00000807000075a7 */ /* 0x0002a600080011ff */
[----:B--2---:R-:W-:Y:S05]  /*92a0*/  @!P0 NANOSLEEP.SYNCS 0x989680 ;  /* 0x009896800000895d */ /* 0x004fea0003900000 */
[----:B------:R-:W2:Y:S02]  /*92b0*/  @!P0 SYNCS.PHASECHK.TRANS64 P0, [R0+URZ+0x8], R7 ;  /* 0x00000807000085a7 */ /* 0x000ea400080010ff */
[----:B--2---:R-:W-:Y:S05]  /*92c0*/  @!P0 BRA `(.L_x_63) ;  /* 0xfffffffc00ec8947 */ /* 0x004fea000383ffff */
[----:B------:R-:W-:Y:S05]  /*92d0*/  BRA `(.L_x_62) ;  /* 0xffffff9c00f87947 */ /* 0x000fea000383ffff */
.L_x_65:
[----:B------:R-:W-:Y:S01]  /*92e0*/  BSSY B0, `(.L_x_142) ;  /* 0x0000006000007945 */ /* 0x000fe20003800000 */
[----:B------:R-:W-:-:S07]  /*92f0*/  MOV R15, 0xffffffff ;  /* 0xffffffff000f7802 */ /* 0x000fce0000000f00 */
[----:B-1---5:R-:W-:Y:S05]  /*9300*/  WARPSYNC.COLLECTIVE R15, `(.L_x_143) ;  /* 0x000000000f0c7348 */ /* 0x022fea0003c00000 */
[----:B------:R-:W-:Y:S02]  /*9310*/  ELECT P6, UR79, PT ;  /* 0x00000000004f782f */ /* 0x000fe400038c0000 */
[----:B------:R-:W-:Y:S01]  /*9320*/  MOV R14, UR79 ;  /* 0x0000004f000e7c02 */ /* 0x000fe20008000f00 */
[----:B-1---5:R-:W-:Y:S10]  /*9330*/  ENDCOLLECTIVE ;  /* 0x000000000000791b */ /* 0x022ff40003800000 */
.L_x_143:
[----:B------:R-:W-:Y:S05]  /*9340*/  BSYNC B0 ;  /* 0x0000000000007941 */ /* 0x000fea0003800000 */
.L_x_142:
[----:B------:R-:W-:Y:S01]  /*9350*/  PLOP3.LUT P0, PT, P6, PT, PT, 0x80, 0x8 ;  /* 0x000000000008781c */ /* 0x000fe2000370f070 */
[----:B------:R-:W-:-:S12]  /*9360*/  BRA `(.L_x_144) ;  /* 0xffffffa000247947 */ /* 0x000fd8000383ffff */
.L_x_67:
[----:B-1----:R-:W-:-:S04]  /*9370*/  MOV R0, UR5 ;  /* 0x0000000500007c02 */ /* 0x002fc80008000f00 */
[----:B------:R1:W2:Y:S03]  /*9380*/  SYNCS.PHASECHK.TRANS64.TRYWAIT P0, [R0+URZ+0x8], R5 ;  /* 0x00000805000075a7 */ /* 0x0002a600080011ff */
[----:B--2---:R-:W-:Y:S05]  /*9390*/  @!P0 NANOSLEEP.SYNCS 0x989680 ;  /* 0x009896800000895d */ /* 0x004fea0003900000 */
[----:B------:R-:W2:Y:S02]  /*93a0*/  @!P0 SYNCS.PHASECHK.TRANS64 P0, [R0+URZ+0x8], R5 ;  /* 0x00000805000085a7 */ /* 0x000ea400080010ff */
[----:B--2---:R-:W-:Y:S05]  /*93b0*/  @!P0 BRA `(.L_x_67) ;  /* 0xfffffffc00ec8947 */ /* 0x004fea000383ffff */
[----:B------:R-:W-:Y:S05]  /*93c0*/  BRA `(.L_x_66) ;  /* 0xffffffa000287947 */ /* 0x000fea000383ffff */
.L_x_68:
[----:B-1----:R1:W2:Y:S02]  /*93d0*/  SYNCS.PHASECHK.TRANS64.TRYWAIT P0, [R0+URZ+0x80], R5 ;  /* 0x00008005000075a7 */ /* 0x0022a400080011ff */
[----:B--2---:R-:W-:Y:S05]  /*93e0*/  @!P0 NANOSLEEP.SYNCS 0x989680 ;  /* 0x009896800000895d */ /* 0x004fea0003900000 */
[----:B------:R-:W2:Y:S02]  /*93f0*/  @!P0 SYNCS.PHASECHK.TRANS64 P0, [R0+URZ+0x80], R5 ;  /* 0x00008005000085a7 */ /* 0x000ea400080010ff */
[----:B--2---:R-:W-:Y:S05]  /*9400*/  @!P0 BRA `(.L_x_68) ;  /* 0xfffffffc00f08947 */ /* 0x004fea000383ffff */
[----:B------:R-:W-:Y:S05]  /*9410*/  BRA `(.L_x_145) ;  /* 0xffffffa400047947 */ /* 0x000fea000383ffff */
.L_x_70:
[----:B------:R-:W-:-:S07]  /*9420*/  MOV R0, UR23 ;  /* 0x0000001700007c02 */ /* 0x000fce0008000f00 */
.L_x_146:
[----:B-1----:R1:W2:Y:S02]  /*9430*/  SYNCS.PHASECHK.TRANS64.TRYWAIT P0, [R0+URZ+0xc0], R5 ;  /* 0x0000c005000075a7 */ /* 0x0022a400080011ff */
[----:B--2---:R-:W-:Y:S05]  /*9440*/  @!P0 NANOSLEEP.SYNCS 0x989680 ;  /* 0x009896800000895d */ /* 0x004fea0003900000 */
[----:B------:R-:W2:Y:S02]  /*9450*/  @!P0 SYNCS.PHASECHK.TRANS64 P0, [R0+URZ+0xc0], R5 ;  /* 0x0000c005000085a7 */ /* 0x000ea400080010ff */
[----:B--2---:R-:W-:Y:S05]  /*9460*/  @!P0 BRA `(.L_x_146) ;  /* 0xfffffffc00f08947 */ /* 0x004fea000383ffff */
[----:B------:R-:W-:Y:S05]  /*9470*/  BRA `(.L_x_147) ;  /* 0xffffffa400507947 */ /* 0x000fea000383ffff */
.L_x_73:
[----:B------:R-:W-:Y:S07]  /*9480*/  MOV R0, UR5 ;  /* 0x0000000500007c02 */ /* 0x000fee0008000f00 */
.L_x_148:
[----:B-1----:R1:W2:Y:S02]  /*9490*/  SYNCS.PHASECHK.TRANS64.TRYWAIT P0, [R0+URZ], R5 ;  /* 0x00000005000075a7 */ /* 0x0022a400080011ff */
[----:B--2---:R-:W-:Y:S05]  /*94a0*/  @!P0 NANOSLEEP.SYNCS 0x989680 ;  /* 0x009896800000895d */ /* 0x004fea0003900000 */
[----:B------:R-:W2:Y:S02]  /*94b0*/  @!P0 SYNCS.PHASECHK.TRANS64 P0, [R0+URZ], R5 ;  /* 0x00000005000085a7 */ /* 0x000ea400080010ff */
[----:B--2---:R-:W-:Y:S05]  /*94c0*/  @!P0 BRA `(.L_x_148) ;  /* 0xfffffffc00f08947 */ /* 0x004fea000383ffff */
[----:B------:R-:W-:Y:S05]  /*94d0*/  BRA `(.L_x_72) ;  /* 0xffffffa400647947 */ /* 0x000fea000383ffff */
.L_x_77:
[----:B-1----:R-:W-:-:S07]  /*94e0*/  MOV R0, UR4 ;  /* 0x0000000400007c02 */ /* 0x002fce0008000f00 */
.L_x_149:
[----:B-1----:R1:W2:Y:S02]  /*94f0*/  SYNCS.PHASECHK.TRANS64.TRYWAIT P0, [R0+URZ], R3 ;  /* 0x00000003000075a7 */ /* 0x0022a400080011ff */
[----:B--2---:R-:W-:Y:S05]  /*9500*/  @!P0 NANOSLEEP.SYNCS 0x989680 ;  /* 0x009896800000895d */ /* 0x004fea0003900000 */
[----:B------:R-:W2:Y:S02]  /*9510*/  @!P0 SYNCS.PHASECHK.TRANS64 P0, [R0+URZ], R3 ;  /* 0x00000003000085a7 */ /* 0x000ea400080010ff */
[----:B--2---:R-:W-:Y:S05]  /*9520*/  @!P0 BRA `(.L_x_149) ;  /* 0xfffffffc00f08947 */ /* 0x004fea000383ffff */
[----:B------:R-:W-:Y:S05]  /*9530*/  BRA `(.L_x_150) ;  /* 0xffffffa800307947 */ /* 0x000fea000383ffff */
.L_x_78:
[----:B------:R-:W-:-:S07]  /*9540*/  MOV R0, UR5 ;  /* 0x0000000500007c02 */ /* 0x000fce0008000f00 */
.L_x_151:
[----:B-1----:R1:W2:Y:S02]  /*9550*/  SYNCS.PHASECHK.TRANS64.TRYWAIT P0, [R0+URZ], R3 ;  /* 0x00000003000075a7 */ /* 0x0022a400080011ff */
[----:B--2---:R-:W-:Y:S05]  /*9560*/  @!P0 NANOSLEEP.SYNCS 0x989680 ;  /* 0x009896800000895d */ /* 0x004fea0003900000 */
[----:B------:R-:W2:Y:S02]  /*9570*/  @!P0 SYNCS.PHASECHK.TRANS64 P0, [R0+URZ], R3 ;  /* 0x00000003000085a7 */ /* 0x000ea400080010ff */
[----:B--2---:R-:W-:Y:S05]  /*9580*/  @!P0 BRA `(.L_x_151) ;  /* 0xfffffffc00f08947 */ /* 0x004fea000383ffff */
[----:B------:R-:W-:Y:S05]  /*9590*/  BRA `(.L_x_152) ;  /* 0xffffffa8003c7947 */ /* 0x000fea000383ffff */
.L_x_79:
[----:B------:R-:W-:-:S07]  /*95a0*/  MOV R0, UR5 ;  /* 0x0000000500007c02 */ /* 0x000fce0008000f00 */
.L_x_153:
[----:B-1----:R1:W2:Y:S02]  /*95b0*/  SYNCS.PHASECHK.TRANS64.TRYWAIT P0, [R0+URZ], R3 ;  /* 0x00000003000075a7 */ /* 0x0022a400080011ff */
[----:B--2---:R-:W-:Y:S05]  /*95c0*/  @!P0 NANOSLEEP.SYNCS 0x989680 ;  /* 0x009896800000895d */ /* 0x004fea0003900000 */
[----:B------:R-:W2:Y:S02]  /*95d0*/  @!P0 SYNCS.PHASECHK.TRANS64 P0, [R0+URZ], R3 ;  /* 0x00000003000085a7 */ /* 0x000ea400080010ff */
[----:B--2---:R-:W-:Y:S05]  /*95e0*/  @!P0 BRA `(.L_x_153) ;  /* 0xfffffffc00f08947 */ /* 0x004fea000383ffff */
[----:B------:R-:W-:Y:S05]  /*95f0*/  BRA `(.L_x_154) ;  /* 0xffffffa800487947 */ /* 0x000fea000383ffff */
.L_x_82:
[----:B------:R-:W-:-:S07]  /*9600*/  MOV R0, UR17 ;  /* 0x0000001100007c02 */ /* 0x000fce0008000f00 */
.L_x_155:
[----:B-1----:R1:W2:Y:S02]  /*9610*/  SYNCS.PHASECHK.TRANS64.TRYWAIT P1, [R0+URZ+0x100], R3 ;  /* 0x00010003000075a7 */ /* 0x0022a400080211ff */
[----:B--2---:R-:W-:Y:S05]  /*9620*/  @!P1 NANOSLEEP.SYNCS 0x989680 ;  /* 0x009896800000995d */ /* 0x004fea0003900000 */
[----:B------:R-:W2:Y:S02]  /*9630*/  @!P1 SYNCS.PHASECHK.TRANS64 P1, [R0+URZ+0x100], R3 ;  /* 0x00010003000095a7 */ /* 0x000ea400080210ff */
[----:B--2---:R-:W-:Y:S05]  /*9640*/  @!P1 BRA `(.L_x_155) ;  /* 0xfffffffc00f09947 */ /* 0x004fea000383ffff */
[----:B------:R-:W-:Y:S05]  /*9650*/  BRA `(.L_x_156) ;  /* 0xffffffa800947947 */ /* 0x000fea000383ffff */
.L_x_87:
[----:B--2---:R2:W3:Y:S02]  /*9660*/  SYNCS.PHASECHK.TRANS64.TRYWAIT P0, [R12+URZ+0x80], R9 ;  /* 0x000080090c0075a7 */ /* 0x0044e400080011ff */
[----:B---3--:R-:W-:Y:S05]  /*9670*/  @!P0 NANOSLEEP.SYNCS 0x989680 ;  /* 0x009896800000895d */ /* 0x008fea0003900000 */
[----:B------:R-:W3:Y:S02]  /*9680*/  @!P0 SYNCS.PHASECHK.TRANS64 P0, [R12+URZ+0x80], R9 ;  /* 0x000080090c0085a7 */ /* 0x000ee400080010ff */
[----:B---3--:R-:W-:Y:S05]  /*9690*/  @!P0 BRA `(.L_x_87) ;  /* 0xfffffffc00f08947 */ /* 0x008fea000383ffff */
[----:B------:R-:W-:Y:S05]  /*96a0*/  BRA `(.L_x_157) ;  /* 0xffffffac00b87947 */ /* 0x000fea000383ffff */
.L_x_90:
[----:B------:R-:W-:Y:S07]  /*96b0*/  MOV R0, UR21 ;  /* 0x0000001500007c02 */ /* 0x000fee0008000f00 */
.L_x_158:
[----:B--2---:R2:W3:Y:S02]  /*96c0*/  SYNCS.PHASECHK.TRANS64.TRYWAIT P2, [R0+URZ+0x78], R11 ;  /* 0x0000780b000075a7 */ /* 0x0044e400080411ff */
[----:B---3--:R-:W-:Y:S05]  /*96d0*/  @!P2 NANOSLEEP.SYNCS 0x989680 ;  /* 0x009896800000a95d */ /* 0x008fea0003900000 */
[----:B------:R-:W3:Y:S02]  /*96e0*/  @!P2 SYNCS.PHASECHK.TRANS64 P2, [R0+URZ+0x78], R11 ;  /* 0x0000780b0000a5a7 */ /* 0x000ee400080410ff */
[----:B---3--:R-:W-:Y:S05]  /*96f0*/  @!P2 BRA `(.L_x_158) ;  /* 0xfffffffc00f0a947 */ /* 0x008fea000383ffff */
[----:B------:R-:W-:Y:S05]  /*9700*/  BRA `(.L_x_89) ;  /* 0xffffffb400207947 */ /* 0x000fea000383ffff */
.L_x_93:
[----:B--2---:R-:W-:Y:S07]  /*9710*/  MOV R0, UR21 ;  /* 0x0000001500007c02 */ /* 0x004fee0008000f00 */
.L_x_159:
[----:B--2---:R2:W3:Y:S02]  /*9720*/  SYNCS.PHASECHK.TRANS64.TRYWAIT P0, [R0+URZ+0x60], R9 ;  /* 0x00006009000075a7 */ /* 0x0044e400080011ff */
[----:B---3--:R-:W-:Y:S05]  /*9730*/  @!P0 NANOSLEEP.SYNCS 0x989680 ;  /* 0x009896800000895d */ /* 0x008fea0003900000 */
[----:B------:R-:W3:Y:S02]  /*9740*/  @!P0 SYNCS.PHASECHK.TRANS64 P0, [R0+URZ+0x60], R9 ;  /* 0x00006009000085a7 */ /* 0x000ee400080010ff */
[----:B---3--:R-:W-:Y:S05]  /*9750*/  @!P0 BRA `(.L_x_159) ;  /* 0xfffffffc00f08947 */ /* 0x008fea000383ffff */
[----:B------:R-:W-:Y:S05]  /*9760*/  BRA `(.L_x_160) ;  /* 0xffffffb4007c7947 */ /* 0x000fea000383ffff */
.L_x_94:
[----:B------:R-:W-:Y:S07]  /*9770*/  MOV R0, UR21 ;  /* 0x0000001500007c02 */ /* 0x000fee0008000f00 */
.L_x_161:
[----:B--2---:R2:W3:Y:S02]  /*9780*/  SYNCS.PHASECHK.TRANS64.TRYWAIT P0, [R0+URZ+0x68], R9 ;  /* 0x00006809000075a7 */ /* 0x0044e400080011ff */
[----:B---3--:R-:W-:Y:S05]  /*9790*/  @!P0 NANOSLEEP.SYNCS 0x989680 ;  /* 0x009896800000895d */ /* 0x008fea0003900000 */
[----:B------:R-:W3:Y:S02]  /*97a0*/  @!P0 SYNCS.PHASECHK.TRANS64 P0, [R0+URZ+0x68], R9 ;  /* 0x00006809000085a7 */ /* 0x000ee400080010ff */
[----:B---3--:R-:W-:Y:S05]  /*97b0*/  @!P0 BRA `(.L_x_161) ;  /* 0xfffffffc00f08947 */ /* 0x008fea000383ffff */
[----:B------:R-:W-:Y:S05]  /*97c0*/  BRA `(.L_x_162) ;  /* 0xffffffb400b47947 */ /* 0x000fea000383ffff */
.L_x_96:
[----:B------:R-:W-:-:S07]  /*97d0*/  MOV R0, UR21 ;  /* 0x0000001500007c02 */ /* 0x000fce0008000f00 */
.L_x_163:
[----:B---3--:R3:W4:Y:S02]  /*97e0*/  SYNCS.PHASECHK.TRANS64.TRYWAIT P0, [R0+URZ+0x60], R3 ;  /* 0x00006003000075a7 */ /* 0x00872400080011ff */
[----:B----4-:R-:W-:Y:S05]  /*97f0*/  @!P0 NANOSLEEP.SYNCS 0x989680 ;  /* 0x009896800000895d */ /* 0x010fea0003900000 */
[----:B------:R-:W4:Y:S02]  /*9800*/  @!P0 SYNCS.PHASECHK.TRANS64 P0, [R0+URZ+0x60], R3 ;  /* 0x00006003000085a7 */ /* 0x000f2400080010ff */
[----:B----4-:R-:W-:Y:S05]  /*9810*/  @!P0 BRA `(.L_x_163) ;  /* 0xfffffffc00f08947 */ /* 0x010fea000383ffff */
[----:B------:R-:W-:Y:S05]  /*9820*/  BRA `(.L_x_164) ;  /* 0xffffffb800247947 */ /* 0x000fea000383ffff */
.L_x_98:
[----:B-1----:R1:W2:Y:S02]  /*9830*/  SYNCS.PHASECHK.TRANS64.TRYWAIT P0, [R3+URZ+0x80], R0 ;  /* 0x00008000030075a7 */ /* 0x0022a400080011ff */
[----:B--2---:R-:W-:Y:S05]  /*9840*/  @!P0 NANOSLEEP.SYNCS 0x989680 ;  /* 0x009896800000895d */ /* 0x004fea0003900000 */
[----:B------:R-:W2:Y:S02]  /*9850*/  @!P0 SYNCS.PHASECHK.TRANS64 P0, [R3+URZ+0x80], R0 ;  /* 0x00008000030085a7 */ /* 0x000ea400080010ff */
[----:B--2---:R-:W-:Y:S05]  /*9860*/  @!P0 BRA `(.L_x_98) ;  /* 0xfffffffc00f08947 */ /* 0x004fea000383ffff */
[----:B------:R-:W-:Y:S05]  /*9870*/  BRA `(.L_x_165) ;  /* 0xffffffb800e47947 */ /* 0x000fea000383ffff */
.L_x_109:
[----:B--2---:R2:W1:Y:S02]  /*9880*/  SYNCS.PHASECHK.TRANS64.TRYWAIT P1, [R3+URZ+0x50], R2 ;  /* 0x00005002030075a7 */ /* 0x00446400080211ff */
[----:B-1----:R-:W-:Y:S05]  /*9890*/  @!P1 NANOSLEEP.SYNCS 0x989680 ;  /* 0x009896800000995d */ /* 0x002fea0003900000 */
[----:B------:R-:W1:Y:S02]  /*98a0*/  @!P1 SYNCS.PHASECHK.TRANS64 P1, [R3+URZ+0x50], R2 ;  /* 0x00005002030095a7 */ /* 0x000e6400080210ff */
[----:B-1----:R-:W-:Y:S05]  /*98b0*/  @!P1 BRA `(.L_x_109) ;  /* 0xfffffffc00f09947 */ /* 0x002fea000383ffff */
[----:B------:R-:W-:Y:S05]  /*98c0*/  BRA `(.L_x_108) ;  /* 0xffffffc800647947 */ /* 0x000fea000383ffff */
.L_x_111:
[----:B--2---:R2:W4:Y:S02]  /*98d0*/  SYNCS.PHASECHK.TRANS64.TRYWAIT P0, [R161+URZ+0xa0], R4 ;  /* 0x0000a004a10075a7 */ /* 0x00452400080011ff */
[----:B----4-:R-:W-:Y:S05]  /*98e0*/  @!P0 NANOSLEEP.SYNCS 0x989680 ;  /* 0x009896800000895d */ /* 0x010fea0003900000 */
[----:B------:R-:W4:Y:S02]  /*98f0*/  @!P0 SYNCS.PHASECHK.TRANS64 P0, [R161+URZ+0xa0], R4 ;  /* 0x0000a004a10085a7 */ /* 0x000f2400080010ff */
[----:B----4-:R-:W-:Y:S05]  /*9900*/  @!P0 BRA `(.L_x_111) ;  /* 0xfffffffc00f08947 */ /* 0x010fea000383ffff */
[----:B------:R-:W-:Y:S05]  /*9910*/  BRA `(.L_x_110) ;  /* 0xffffffc800bc7947 */ /* 0x000fea000383ffff */
.L_x_120:
[----:B---3--:R3:W4:Y:S02]  /*9920*/  SYNCS.PHASECHK.TRANS64.TRYWAIT P0, [R197+URZ+0x50], R2 ;  /* 0x00005002c50075a7 */ /* 0x00872400080011ff */
[----:B----4-:R-:W-:Y:S05]  /*9930*/  @!P0 NANOSLEEP.SYNCS 0x989680 ;  /* 0x009896800000895d */ /* 0x010fea0003900000 */
[----:B------:R-:W4:Y:S02]  /*9940*/  @!P0 SYNCS.PHASECHK.TRANS64 P0, [R197+URZ+0x50], R2 ;  /* 0x00005002c50085a7 */ /* 0x000f2400080010ff */
[----:B----4-:R-:W-:Y:S05]  /*9950*/  @!P0 BRA `(.L_x_120) ;  /* 0xfffffffc00f08947 */ /* 0x010fea000383ffff */
[----:B------:R-:W-:Y:S05]  /*9960*/  BRA `(.L_x_119) ;  /* 0xffffffdc00cc7947 */ /* 0x000fea000383ffff */
        .weak           $__internal_0_$__cuda_sm10x_tcgen05_guardrail_trap_col_being_dealloced_not_returned_by_alloc
        .type           $__internal_0_$__cuda_sm10x_tcgen05_guardrail_trap_col_being_dealloced_not_returned_by_alloc,@function
        .size           $__internal_0_$__cuda_sm10x_tcgen05_guardrail_trap_col_being_dealloced_not_returned_by_alloc,($__internal_1_$__cuda_sm10x_tcgen05_guardrail_trap_phase_invalid_during_alloc - $__internal_0_$__cuda_sm10x_tcgen05_guardrail_trap_col_being_dealloced_not_returned_by_alloc)
$__internal_0_$__cuda_sm10x_tcgen05_guardrail_trap_col_being_dealloced_not_returned_by_alloc:
[----:B------:R-:W-:Y:S05]  /*9970*/  BPT.TRAP 0x1 ;  /* 0x000000040000795c */ /* 0x000fea0000300000 */
[----:B------:R-:W-:-:S04]  /*9980*/  HFMA2 R3, -RZ, RZ, 0, 0 ;  /* 0x00000000ff037431 */ /* 0x000fc800000001ff */
[----:B------:R-:W-:Y:S05]  /*9990*/  RET.REL.NODEC R2 `(_ZN7cutlass13device_kernelINS_4gemm6kernel13GemmUniversalIN4cute5tupleIJiiiiEEENS1_10collective13CollectiveMmaINS1_35MainloopSm100TmaUmmaWarpSpecializedILi5ELi2ELi4ENS5_IJNS4_1CILi2EEESB_NSA_ILi1EEEEEEEENS5_IJNSA_ILi256EEENSA_ILi128EEENSA_ILi64EEEEEENS_12float_e4m3_tENS5_IJlSC_lEEESJ_SK_NS4_8TiledMMAINS4_8MMA_AtomIJNS4_10MMA_TraitsINS4_25SM100_MMA_F8F6F4_2x1SM_SSEJSJ_SJ_fSF_SG_NS4_17integral_constantINS4_4UMMA5MajorELSR_0EEESS_NSP_INSQ_7ScaleInELST_0EEESU_EEEEEENS4_6LayoutINS5_IJSC_SC_SC_EEENS5_IJNSA_ILi0EEESZ_SZ_EEEEENS5_IJNS4_10UnderscoreES12_S12_EEEEENS4_28SM100_TMA_2SM_LOAD_MULTICASTENS4_14ComposedLayoutINS4_7SwizzleILi2ELi4ELi3EEENS4_18smem_ptr_flag_bitsILi8EEENSX_INS5_IJNSA_ILi8EEESH_EEENS5_IJSH_SC_EEEEEEEvNS4_8identityENS4_18SM100_TMA_2SM_LOADES1F_vS1G_EENS_8epilogue10collective18CollectiveEpilogueINS1J_23Sm100TmaWarpSpecializedILi2ELi2ELi64ELb0ELb0EEEJNS5_IJSG_SG_SH_EEENS5_IJNSX_ISG_SC_EENSX_ISH_SC_EEEEESJ_SK_SJ_SK_NS1J_6fusion15FusionCallbacksIS1N_NS1S_17LinearCombinationISJ_fSJ_fLNS_15FloatRoundStyleE2EEES1O_S1R_JEEENS4_5SM1004TMEM4LOAD26SM100_TMEM_LOAD_32dp32b64xENS4_13SM90_TMA_LOADES1F_NS4_39AutoVectorizingCopyWithAssumedAlignmentILi128EEENS4_14SM90_TMA_STOREES1F_S24_S24_EEEvvEEEEvNT_6ParamsE) ;  /* 0xffffff6402987950 */ /* 0x000fea0003c3ffff */
        .weak           $__internal_1_$__cuda_sm10x_tcgen05_guardrail_trap_phase_invalid_during_alloc
        .type           $__internal_1_$__cuda_sm10x_tcgen05_guardrail_trap_phase_invalid_during_alloc,@function
        .size           $__internal_1_$__cuda_sm10x_tcgen05_guardrail_trap_phase_invalid_during_alloc,($__internal_2_$__cuda_sm10x_tcgen05_guardrail_trap_unallocated_columns_being_dealloced - $__internal_1_$__cuda_sm10x_tcgen05_guardrail_trap_phase_invalid_during_alloc)
$__internal_1_$__cuda_sm10x_tcgen05_guardrail_trap_phase_invalid_during_alloc:
[----:B------:R-:W-:Y:S05]  /*99a0*/  BPT.TRAP 0x1 ;  /* 0x000000040000795c */ /* 0x000fea0000300000 */
[----:B------:R-:W-:-:S04]  /*99b0*/  MOV R5, 0x0 ;  /* 0x0000000000057802 */ /* 0x000fc80000000f00 */
[----:B------:R-:W-:Y:S05]  /*99c0*/  RET.REL.NODEC R4 `(_ZN7cutlass13device_kernelINS_4gemm6kernel13GemmUniversalIN4cute5tupleIJiiiiEEENS1_10collective13CollectiveMmaINS1_35MainloopSm100TmaUmmaWarpSpecializedILi5ELi2ELi4ENS5_IJNS4_1CILi2EEESB_NSA_ILi1EEEEEEEENS5_IJNSA_ILi256EEENSA_ILi128EEENSA_ILi64EEEEEENS_12float_e4m3_tENS5_IJlSC_lEEESJ_SK_NS4_8TiledMMAINS4_8MMA_AtomIJNS4_10MMA_TraitsINS4_25SM100_MMA_F8F6F4_2x1SM_SSEJSJ_SJ_fSF_SG_NS4_17integral_constantINS4_4UMMA5MajorELSR_0EEESS_NSP_INSQ_7ScaleInELST_0EEESU_EEEEEENS4_6LayoutINS5_IJSC_SC_SC_EEENS5_IJNSA_ILi0EEESZ_SZ_EEEEENS5_IJNS4_10UnderscoreES12_S12_EEEEENS4_28SM100_TMA_2SM_LOAD_MULTICASTENS4_14ComposedLayoutINS4_7SwizzleILi2ELi4ELi3EEENS4_18smem_ptr_flag_bitsILi8EEENSX_INS5_IJNSA_ILi8EEESH_EEENS5_IJSH_SC_EEEEEEEvNS4_8identityENS4_18SM100_TMA_2SM_LOADES1F_vS1G_EENS_8epilogue10collective18CollectiveEpilogueINS1J_23Sm100TmaWarpSpecializedILi2ELi2ELi64ELb0ELb0EEEJNS5_IJSG_SG_SH_EEENS5_IJNSX_ISG_SC_EENSX_ISH_SC_EEEEESJ_SK_SJ_SK_NS1J_6fusion15FusionCallbacksIS1N_NS1S_17LinearCombinationISJ_fSJ_fLNS_15FloatRoundStyleE2EEES1O_S1R_JEEENS4_5SM1004TMEM4LOAD26SM100_TMEM_LOAD_32dp32b64xENS4_13SM90_TMA_LOADES1F_NS4_39AutoVectorizingCopyWithAssumedAlignmentILi128EEENS4_14SM90_TMA_STOREES1F_S24_S24_EEEvvEEEEvNT_6ParamsE) ;  /* 0xffffff64048c7950 */ /* 0x000fea0003c3ffff */
        .weak           $__internal_2_$__cuda_sm10x_tcgen05_guardrail_trap_unallocated_columns_being_dealloced
        .type           $__internal_2_$__cuda_sm10x_tcgen05_guardrail_trap_unallocated_columns_being_dealloced,@function
        .size           $__internal_2_$__cuda_sm10x_tcgen05_guardrail_trap_unallocated_columns_being_dealloced,(.L_x_167 - $__internal_2_$__cuda_sm10x_tcgen05_guardrail_trap_unallocated_columns_being_dealloced)
$__internal_2_$__cuda_sm10x_tcgen05_guardrail_trap_unallocated_columns_being_dealloced:
[----:B------:R-:W-:Y:S05]  /*99d0*/  BPT.TRAP 0x1 ;  /* 0x000000040000795c */ /* 0x000fea0000300000 */
[----:B------:R-:W-:-:S04]  /*99e0*/  HFMA2 R3, -RZ, RZ, 0, 0 ;  /* 0x00000000ff037431 */ /* 0x000fc800000001ff */
[----:B------:R-:W-:Y:S05]  /*99f0*/  RET.REL.NODEC R2 `(_ZN7cutlass13device_kernelINS_4gemm6kernel13GemmUniversalIN4cute5tupleIJiiiiEEENS1_10collective13CollectiveMmaINS1_35MainloopSm100TmaUmmaWarpSpecializedILi5ELi2ELi4ENS5_IJNS4_1CILi2EEESB_NSA_ILi1EEEEEEEENS5_IJNSA_ILi256EEENSA_ILi128EEENSA_ILi64EEEEEENS_12float_e4m3_tENS5_IJlSC_lEEESJ_SK_NS4_8TiledMMAINS4_8MMA_AtomIJNS4_10MMA_TraitsINS4_25SM100_MMA_F8F6F4_2x1SM_SSEJSJ_SJ_fSF_SG_NS4_17integral_constantINS4_4UMMA5MajorELSR_0EEESS_NSP_INSQ_7ScaleInELST_0EEESU_EEEEEENS4_6LayoutINS5_IJSC_SC_SC_EEENS5_IJNSA_ILi0EEESZ_SZ_EEEEENS5_IJNS4_10UnderscoreES12_S12_EEEEENS4_28SM100_TMA_2SM_LOAD_MULTICASTENS4_14ComposedLayoutINS4_7SwizzleILi2ELi4ELi3EEENS4_18smem_ptr_flag_bitsILi8EEENSX_INS5_IJNSA_ILi8EEESH_EEENS5_IJSH_SC_EEEEEEEvNS4_8identityENS4_18SM100_TMA_2SM_LOADES1F_vS1G_EENS_8epilogue10collective18CollectiveEpilogueINS1J_23Sm100TmaWarpSpecializedILi2ELi2ELi64ELb0ELb0EEEJNS5_IJSG_SG_SH_EEENS5_IJNSX_ISG_SC_EENSX_ISH_SC_EEEEESJ_SK_SJ_SK_NS1J_6fusion15FusionCallbacksIS1N_NS1S_17LinearCombinationISJ_fSJ_fLNS_15FloatRoundStyleE2EEES1O_S1R_JEEENS4_5SM1004TMEM4LOAD26SM100_TMEM_LOAD_32dp32b64xENS4_13SM90_TMA_LOADES1F_NS4_39AutoVectorizingCopyWithAssumedAlignmentILi128EEENS4_14SM90_TMA_STOREES1F_S24_S24_EEEvvEEEEvNT_6ParamsE) ;  /* 0xffffff6402807950 */ /* 0x000fea0003c3ffff */
.L_x_166:
[----:B------:R-:W-:-:S00]  /*9a00*/  BRA `(.L_x_166) ;  /* 0xfffffffc00fc7947 */ /* 0x000fc0000383ffff */
[----:B------:R-:W-:-:S00]  /*9a10*/  NOP ;  /* 0x0000000000007918 */ /* 0x000fc00000000000 */
        /* <DEDUP_REMOVED lines=14> */
.L_x_167:


//--------------------- .nv.global.init           --------------------------
	.section	.nv.global.init,"aw",@progbits
.nv.global.init:
	.type		$str$27,@object
	.size		$str$27,($str$28 - $str$27)
$str$27:
        /*0000*/ 	.byte	0x28, 0x61, 0x64, 0x64, 0x72, 0x65, 0x73, 0x73, 0x20, 0x26, 0x20, 0x6d, 0x61, 0x73, 0x6b, 0x29
        /*0010*/ 	.byte	0x20, 0x3d, 0x3d, 0x20, 0x30, 0x00
	.type		$str$28,@object
	.size		$str$28,($str$26 - $str$28)
$str$28:
        /*0016*/ 	.byte	0x2f, 0x74, 0x6d, 0x70, 0x2f, 0x63, 0x75, 0x74, 0x6c, 0x61, 0x73, 0x73, 0x5f, 0x73, 0x77, 0x65
        /*0026*/ 	.byte	0x65, 0x70, 0x5f, 0x73, 0x72, 0x63, 0x2f, 0x69, 0x6e, 0x63, 0x6c, 0x75, 0x64, 0x65, 0x2f, 0x63
        /*0036*/ 	.byte	0x75, 0x74, 0x65, 0x2f, 0x70, 0x6f, 0x69, 0x6e, 0x74, 0x65, 0x72, 0x5f, 0x66, 0x6c, 0x61, 0x67
        /*0046*/ 	.byte	0x67, 0x65, 0x64, 0x2e, 0x68, 0x70, 0x70, 0x00
	.type		$str$26,@object
	.size		$str$26,($str$25 - $str$26)
$str$26:
        /*004e*/ 	.byte	0x2f, 0x74, 0x6d, 0x70, 0x2f, 0x63, 0x75, 0x74, 0x6c, 0x61, 0x73, 0x73, 0x5f, 0x73, 0x77, 0x65
        /*005e*/ 	.byte	0x65, 0x70, 0x5f, 0x73, 0x72, 0x63, 0x2f, 0x69, 0x6e, 0x63, 0x6c, 0x75, 0x64, 0x65, 0x2f, 0x63
        /*006e*/ 	.byte	0x75, 0x74, 0x65, 0x2f, 0x61, 0x74, 0x6f, 0x6d, 0x2f, 0x63, 0x6f, 0x70, 0x79, 0x5f, 0x74, 0x72
        /*007e*/ 	.byte	0x61, 0x69, 0x74, 0x73, 0x5f, 0x73, 0x6d, 0x31, 0x30, 0x30, 0x2e, 0x68, 0x70, 0x70, 0x00
	.type		$str$25,@object
	.size		$str$25,(__unnamed_1 - $str$25)
$str$25:
        /*008d*/ 	.byte	0x28, 0x28, 0x75, 0x69, 0x6e, 0x74, 0x33, 0x32, 0x5f, 0x74, 0x28, 0x74, 0x68, 0x72, 0x65, 0x61
        /*009d*/ 	.byte	0x64, 0x49, 0x64, 0x78, 0x2e, 0x78, 0x29, 0x20, 0x2f, 0x20, 0x33, 0x32, 0x29, 0x20, 0x25, 0x20
        /*00ad*/ 	.byte	0x34, 0x29, 0x20, 0x3d, 0x3d, 0x20, 0x28, 0x28, 0x28, 0x74, 0x6d, 0x65, 0x6d, 0x5f, 0x61, 0x64
        /*00bd*/ 	.byte	0x64, 0x72, 0x20, 0x3e, 0x3e, 0x20, 0x31, 0x36, 0x29, 0x20, 0x2f, 0x20, 0x33, 0x32, 0x29, 0x20
        /*00cd*/ 	.byte	0x25, 0x20, 0x34, 0x29, 0x00
	.type		__unnamed_1,@object
	.size		__unnamed_1,(__unnamed_2 - __unnamed_1)
__unnamed_1:
        /*00d2*/ 	.byte	0x61, 0x75, 0x74, 0x6f, 0x20, 0x63, 0x75, 0x74, 0x65, 0x3a, 0x3a, 0x61, 0x73, 0x5f, 0x70, 0x6f
        /* <DEDUP_REMOVED lines=24> */
        /*0262*/ 	.byte	0x43, 0x3c, 0x38, 0x31, 0x39, 0x32, 0x3e, 0x3e, 0x3e, 0x3e, 0x5d, 0x00
	.type		__unnamed_2,@object
	.size		__unnamed_2,(.L_2 - __unnamed_2)
__unnamed_2:
        /* <DEDUP_REMOVED lines=42> */
        /*050e*/ 	.byte	0x3e, 0x3e, 0x3e, 0x3e, 0x5d, 0x00
.L_2:


//--------------------- .nv.shared._ZN7cutlass13device_kernelINS_4gemm6kernel13GemmUniversalIN4cute5tupleIJiiiiEEENS1_10collective13CollectiveMmaINS1_35MainloopSm100TmaUmmaWarpSpecializedILi5ELi2ELi4ENS5_IJNS4_1CILi2EEESB_NSA_ILi1EEEEEEEENS5_IJNSA_ILi256EEENSA_ILi128EEENSA_ILi64EEEEEENS_12float_e4m3_tENS5_IJlSC_lEEESJ_SK_NS4_8TiledMMAINS4_8MMA_AtomIJNS4_10MMA_TraitsINS4_25SM100_MMA_F8F6F4_2x1SM_SSEJSJ_SJ_fSF_SG_NS4_17integral_constantINS4_4UMMA5MajorELSR_0EEESS_NSP_INSQ_7ScaleInELST_0EEESU_EEEEEENS4_6LayoutINS5_IJSC_SC_SC_EEENS5_IJNSA_ILi0EEESZ_SZ_EEEEENS5_IJNS4_10UnderscoreES12_S12_EEEEENS4_28SM100_TMA_2SM_LOAD_MULTICASTENS4_14ComposedLayoutINS4_7SwizzleILi2ELi4ELi3EEENS4_18smem_ptr_flag_bitsILi8EEENSX_INS5_IJNSA_ILi8EEESH_EEENS5_IJSH_SC_EEEEEEEvNS4_8identityENS4_18SM100_TMA_2SM_LOADES1F_vS1G_EENS_8epilogue10collective18CollectiveEpilogueINS1J_23Sm100TmaWarpSpecializedILi2ELi2ELi64ELb0ELb0EEEJNS5_IJSG_SG_SH_EEENS5_IJNSX_ISG_SC_EENSX_ISH_SC_EEEEESJ_SK_SJ_SK_NS1J_6fusion15FusionCallbacksIS1N_NS1S_17LinearCombinationISJ_fSJ_fLNS_15FloatRoundStyleE2EEES1O_S1R_JEEENS4_5SM1004TMEM4LOAD26SM100_TMEM_LOAD_32dp32b64xENS4_13SM90_TMA_LOADES1F_NS4_39AutoVectorizingCopyWithAssumedAlignmentILi128EEENS4_14SM90_TMA_STOREES1F_S24_S24_EEEvvEEEEvNT_6ParamsE --------------------------
	.section	.nv.shared._ZN7cutlass13device_kernelINS_4gemm6kernel13GemmUniversalIN4cute5tupleIJiiiiEEENS1_10collective13CollectiveMmaINS1_35MainloopSm100TmaUmmaWarpSpecializedILi5ELi2ELi4ENS5_IJNS4_1CILi2EEESB_NSA_ILi1EEEEEEEENS5_IJNSA_ILi256EEENSA_ILi128EEENSA_ILi64EEEEEENS_12float_e4m3_tENS5_IJlSC_lEEESJ_SK_NS4_8TiledMMAINS4_8MMA_AtomIJNS4_10MMA_TraitsINS4_25SM100_MMA_F8F6F4_2x1SM_SSEJSJ_SJ_fSF_SG_NS4_17integral_constantINS4_4UMMA5MajorELSR_0EEESS_NSP_INSQ_7ScaleInELST_0EEESU_EEEEEENS4_6LayoutINS5_IJSC_SC_SC_EEENS5_IJNSA_ILi0EEESZ_SZ_EEEEENS5_IJNS4_10UnderscoreES12_S12_EEEEENS4_28SM100_TMA_2SM_LOAD_MULTICASTENS4_14ComposedLayoutINS4_7SwizzleILi2ELi4ELi3EEENS4_18smem_ptr_flag_bitsILi8EEENSX_INS5_IJNSA_ILi8EEESH_EEENS5_IJSH_SC_EEEEEEEvNS4_8identityENS4_18SM100_TMA_2SM_LOADES1F_vS1G_EENS_8epilogue10collective18CollectiveEpilogueINS1J_23Sm100TmaWarpSpecializedILi2ELi2ELi64ELb0ELb0EEEJNS5_IJSG_SG_SH_EEENS5_IJNSX_ISG_SC_EENSX_ISH_SC_EEEEESJ_SK_SJ_SK_NS1J_6fusion15FusionCallbacksIS1N_NS1S_17LinearCombinationISJ_fSJ_fLNS_15FloatRoundStyleE2EEES1O_S1R_JEEENS4_5SM1004TMEM4LOAD26SM100_TMEM_LOAD_32dp32b64xENS4_13SM90_TMA_LOADES1F_NS4_39AutoVectorizingCopyWithAssumedAlignmentILi128EEENS4_14SM90_TMA_STOREES1F_S24_S24_EEEvvEEEEvNT_6ParamsE,"aw",@nobits
	.sectionflags	@""
	.align	16
	.zero		1024


//--------------------- .nv.shared.reserved.0     --------------------------
	.section	.nv.shared.reserved.0,"aw",@nobits
	.weak		__nv_reservedSMEM_offset_0_alias
	.size		__nv_reservedSMEM_offset_0_alias, 0, 64
	.other		__nv_reservedSMEM_offset_0_alias,@"STO_CUDA_RESERVED_SHARED STV_DEFAULT"
__nv_reservedSMEM_offset_0_alias:
	.zero		0
.nv.shared.reserved.0:
	.zero		64
	.weak		__nv_reservedSMEM_tcgen05_partition
	.type		__nv_reservedSMEM_tcgen05_partition,@object
	.size		__nv_reservedSMEM_tcgen05_partition,(.L_0 - __nv_reservedSMEM_tcgen05_partition)
__nv_reservedSMEM_tcgen05_partition:
	.zero		32
.L_0:


//--------------------- .nv.global                --------------------------
	.section	.nv.global,"aw",@nobits
.nv.global:
	.type		_ZN39_INTERNAL_7ea596cd_4_k_cu_db2e9b54_86314cute1_E,@object
	.size		_ZN39_INTERNAL_7ea596cd_4_k_cu_db2e9b54_86314cute1_E,(_ZN39_INTERNAL_7ea596cd_4_k_cu_db2e9b54_86314cuda3std3__45__cpo6cbeginE - _ZN39_INTERNAL_7ea596cd_4_k_cu_db2e9b54_86314cute1_E)
_ZN39_INTERNAL_7ea596cd_4_k_cu_db2e9b54_86314cute1_E:
	.zero		1
	.type		_ZN39_INTERNAL_7ea596cd_4_k_cu_db2e9b54_86314cuda3std3__45__cpo6cbeginE,@object
	.size		_ZN39_INTERNAL_7ea596cd_4_k_cu_db2e9b54_86314cuda3std3__45__cpo6cbeginE,(_ZN39_INTERNAL_7ea596cd_4_k_cu_db2e9b54_86314cuda3std3__48in_placeE - _ZN39_INTERNAL_7ea596cd_4_k_cu_db2e9b54_86314cuda3std3__45__cpo6cbeginE)
_ZN39_INTERNAL_7ea596cd_4_k_cu_db2e9b54_86314cuda3std3__45__cpo6cbeginE:
	.zero		1
	.type		_ZN39_INTERNAL_7ea596cd_4_k_cu_db2e9b54_86314cuda3std3__48in_placeE,@object
	.size		_ZN39_INTERNAL_7ea596cd_4_k_cu_db2e9b54_86314cuda3std3__48in_placeE,(_ZN39_INTERNAL_7ea596cd_4_k_cu_db2e9b54_86314cuda3std6ranges3__45__cpo9iter_moveE - _ZN39_INTERNAL_7ea596cd_4_k_cu_db2e9b54_86314cuda3std3__48in_placeE)
_ZN39_INTERNAL_7ea596cd_4_k_cu_db2e9b54_86314cuda3std3__48in_placeE:
	.zero		1
	.type		_ZN39_INTERNAL_7ea596cd_4_k_cu_db2e9b54_86314cuda3std6ranges3__45__cpo9iter_moveE,@object
	.size		_ZN39_INTERNAL_7ea596cd_4_k_cu_db2e9b54_86314cuda3std6ranges3__45__cpo9iter_moveE,(_ZN39_INTERNAL_7ea596cd_4_k_cu_db2e9b54_86314cuda3std3__45__cpo5beginE - _ZN39_INTERNAL_7ea596cd_4_k_cu_db2e9b54_86314cuda3std6ranges3__45__cpo9iter_moveE)
_ZN39_INTERNAL_7ea596cd_4_k_cu_db2e9b54_86314cuda3std6ranges3__45__cpo9iter_moveE:
	.zero		1
	.type		_ZN39_INTERNAL_7ea596cd_4_k_cu_db2e9b54_86314cuda3std3__45__cpo5beginE,@object
	.size		_ZN39_INTERNAL_7ea596cd_4_k_cu_db2e9b54_86314cuda3std3__45__cpo5beginE,(_ZN39_INTERNAL_7ea596cd_4_k_cu_db2e9b54_86314cuda3std3__441_GLOBAL__N__7ea596cd_4_k_cu_db2e9b54_86316ignoreE - _ZN39_INTERNAL_7ea596cd_4_k_cu_db2e9b54_86314cuda3std3__45__cpo5beginE)
_ZN39_INTERNAL_7ea596cd_4_k_cu_db2e9b54_86314cuda3std3__45__cpo5beginE:
	.zero		1
	.type		_ZN39_INTERNAL_7ea596cd_4_k_cu_db2e9b54_86314cuda3std3__441_GLOBAL__N__7ea596cd_4_k_cu_db2e9b54_86316ignoreE,@object
	.size		_ZN39_INTERNAL_7ea596cd_4_k_cu_db2e9b54_86314cuda3std3__441_GLOBAL__N__7ea596cd_4_k_cu_db2e9b54_86316ignoreE,(_ZN39_INTERNAL_7ea596cd_4_k_cu_db2e9b54_86314cute7productE - _ZN39_INTERNAL_7ea596cd_4_k_cu_db2e9b54_86314cuda3std3__441_GLOBAL__N__7ea596cd_4_k_cu_db2e9b54_86316ignoreE)
_ZN39_INTERNAL_7ea596cd_4_k_cu_db2e9b54_86314cuda3std3__441_GLOBAL__N__7ea596cd_4_k_cu_db2e9b54_86316ignoreE:
	.zero		1
	.type		_ZN39_INTERNAL_7ea596cd_4_k_cu_db2e9b54_86314cute7productE,@object
	.size		_ZN39_INTERNAL_7ea596cd_4_k_cu_db2e9b54_86314cute7productE,(_ZN39_INTERNAL_7ea596cd_4_k_cu_db2e9b54_86314cuda3std3__45__cpo3endE - _ZN39_INTERNAL_7ea596cd_4_k_cu_db2e9b54_86314cute7productE)
_ZN39_INTERNAL_7ea596cd_4_k_cu_db2e9b54_86314cute7productE:
	.zero		1
	.type		_ZN39_INTERNAL_7ea596cd_4_k_cu_db2e9b54_86314cuda3std3__45__cpo3endE,@object
	.size		_ZN39_INTERNAL_7ea596cd_4_k_cu_db2e9b54_86314cuda3std3__45__cpo3endE,(_ZN39_INTERNAL_7ea596cd_4_k_cu_db2e9b54_86314cuda3std3__419piecewise_constructE - _ZN39_INTERNAL_7ea596cd_4_k_cu_db2e9b54_86314cuda3std3__45__cpo3endE)
_ZN39_INTERNAL_7ea596cd_4_k_cu_db2e9b54_86314cuda3std3__45__cpo3endE:
	.zero		1
	.type		_ZN39_INTERNAL_7ea596cd_4_k_cu_db2e9b54_86314cuda3std3__419piecewise_constructE,@object
	.size		_ZN39_INTERNAL_7ea596cd_4_k_cu_db2e9b54_86314cuda3std3__419piecewise_constructE,(_ZN39_INTERNAL_7ea596cd_4_k_cu_db2e9b54_86314cuda3std3__45__cpo4cendE - _ZN39_INTERNAL_7ea596cd_4_k_cu_db2e9b54_86314cuda3std3__419piecewise_constructE)
_ZN39_INTERNAL_7ea596cd_4_k_cu_db2e9b54_86314cuda3std3__419piecewise_constructE:
	.zero		1
	.type		_ZN39_INTERNAL_7ea596cd_4_k_cu_db2e9b54_86314cuda3std3__45__cpo4cendE,@object
	.size		_ZN39_INTERNAL_7ea596cd_4_k_cu_db2e9b54_86314cuda3std3__45__cpo4cendE,(_ZN39_INTERNAL_7ea596cd_4_k_cu_db2e9b54_86314cuda3std6ranges3__45__cpo4swapE - _ZN39_INTERNAL_7ea596cd_4_k_cu_db2e9b54_86314cuda3std3__45__cpo4cendE)
_ZN39_INTERNAL_7ea596cd_4_k_cu_db2e9b54_86314cuda3std3__45__cpo4cendE:
	.zero		1
	.type		_ZN39_INTERNAL_7ea596cd_4_k_cu_db2e9b54_86314cuda3std6ranges3__45__cpo4swapE,@object
	.size		_ZN39_INTERNAL_7ea596cd_4_k_cu_db2e9b54_86314cuda3std6ranges3__45__cpo4swapE,(.L_10 - _ZN39_INTERNAL_7ea596cd_4_k_cu_db2e9b54_86314cuda3std6ranges3__45__cpo4swapE)
_ZN39_INTERNAL_7ea596cd_4_k_cu_db2e9b54_86314cuda3std6ranges3__45__cpo4swapE:
	.zero		1
.L_10:


//--------------------- .nv.constant0._ZN7cutlass13device_kernelINS_4gemm6kernel13GemmUniversalIN4cute5tupleIJiiiiEEENS1_10collective13CollectiveMmaINS1_35MainloopSm100TmaUmmaWarpSpecializedILi5ELi2ELi4ENS5_IJNS4_1CILi2EEESB_NSA_ILi1EEEEEEEENS5_IJNSA_ILi256EEENSA_ILi128EEENSA_ILi64EEEEEENS_12float_e4m3_tENS5_IJlSC_lEEESJ_SK_NS4_8TiledMMAINS4_8MMA_AtomIJNS4_10MMA_TraitsINS4_25SM100_MMA_F8F6F4_2x1SM_SSEJSJ_SJ_fSF_SG_NS4_17integral_constantINS4_4UMMA5MajorELSR_0EEESS_NSP_INSQ_7ScaleInELST_0EEESU_EEEEEENS4_6LayoutINS5_IJSC_SC_SC_EEENS5_IJNSA_ILi0EEESZ_SZ_EEEEENS5_IJNS4_10UnderscoreES12_S12_EEEEENS4_28SM100_TMA_2SM_LOAD_MULTICASTENS4_14ComposedLayoutINS4_7SwizzleILi2ELi4ELi3EEENS4_18smem_ptr_flag_bitsILi8EEENSX_INS5_IJNSA_ILi8EEESH_EEENS5_IJSH_SC_EEEEEEEvNS4_8identityENS4_18SM100_TMA_2SM_LOADES1F_vS1G_EENS_8epilogue10collective18CollectiveEpilogueINS1J_23Sm100TmaWarpSpecializedILi2ELi2ELi64ELb0ELb0EEEJNS5_IJSG_SG_SH_EEENS5_IJNSX_ISG_SC_EENSX_ISH_SC_EEEEESJ_SK_SJ_SK_NS1J_6fusion15FusionCallbacksIS1N_NS1S_17LinearCombinationISJ_fSJ_fLNS_15FloatRoundStyleE2EEES1O_S1R_JEEENS4_5SM1004TMEM4LOAD26SM100_TMEM_LOAD_32dp32b64xENS4_13SM90_TMA_LOADES1F_NS4_39AutoVectorizingCopyWithAssumedAlignmentILi128EEENS4_14SM90_TMA_STOREES1F_S24_S24_EEEvvEEEEvNT_6ParamsE --------------------------
	.section	.nv.constant0._ZN7cutlass13device_kernelINS_4gemm6kernel13GemmUniversalIN4cute5tupleIJiiiiEEENS1_10collective13CollectiveMmaINS1_35MainloopSm100TmaUmmaWarpSpecializedILi5ELi2ELi4ENS5_IJNS4_1CILi2EEESB_NSA_ILi1EEEEEEEENS5_IJNSA_ILi256EEENSA_ILi128EEENSA_ILi64EEEEEENS_12float_e4m3_tENS5_IJlSC_lEEESJ_SK_NS4_8TiledMMAINS4_8MMA_AtomIJNS4_10MMA_TraitsINS4_25SM100_MMA_F8F6F4_2x1SM_SSEJSJ_SJ_fSF_SG_NS4_17integral_constantINS4_4UMMA5MajorELSR_0EEESS_NSP_INSQ_7ScaleInELST_0EEESU_EEEEEENS4_6LayoutINS5_IJSC_SC_SC_EEENS5_IJNSA_ILi0EEESZ_SZ_EEEEENS5_IJNS4_10UnderscoreES12_S12_EEEEENS4_28SM100_TMA_2SM_LOAD_MULTICASTENS4_14ComposedLayoutINS4_7SwizzleILi2ELi4ELi3EEENS4_18smem_ptr_flag_bitsILi8EEENSX_INS5_IJNSA_ILi8EEESH_EEENS5_IJSH_SC_EEEEEEEvNS4_8identityENS4_18SM100_TMA_2SM_LOADES1F_vS1G_EENS_8epilogue10collective18CollectiveEpilogueINS1J_23Sm100TmaWarpSpecializedILi2ELi2ELi64ELb0ELb0EEEJNS5_IJSG_SG_SH_EEENS5_IJNSX_ISG_SC_EENSX_ISH_SC_EEEEESJ_SK_SJ_SK_NS1J_6fusion15FusionCallbacksIS1N_NS1S_17LinearCombinationISJ_fSJ_fLNS_15FloatRoundStyleE2EEES1O_S1R_JEEENS4_5SM1004TMEM4LOAD26SM100_TMEM_LOAD_32dp32b64xENS4_13SM90_TMA_LOADES1F_NS4_39AutoVectorizingCopyWithAssumedAlignmentILi128EEENS4_14SM90_TMA_STOREES1F_S24_S24_EEEvvEEEEvNT_6ParamsE,"a",@progbits
	.sectionflags	@""
	.align	4
.nv.constant0._ZN7cutlass13device_kernelINS_4gemm6kernel13GemmUniversalIN4cute5tupleIJiiiiEEENS1_10collective13CollectiveMmaINS1_35MainloopSm100TmaUmmaWarpSpecializedILi5ELi2ELi4ENS5_IJNS4_1CILi2EEESB_NSA_ILi1EEEEEEEENS5_IJNSA_ILi256EEENSA_ILi128EEENSA_ILi64EEEEEENS_12float_e4m3_tENS5_IJlSC_lEEESJ_SK_NS4_8TiledMMAINS4_8MMA_AtomIJNS4_10MMA_TraitsINS4_25SM100_MMA_F8F6F4_2x1SM_SSEJSJ_SJ_fSF_SG_NS4_17integral_constantINS4_4UMMA5MajorELSR_0EEESS_NSP_INSQ_7ScaleInELST_0EEESU_EEEEEENS4_6LayoutINS5_IJSC_SC_SC_EEENS5_IJNSA_ILi0EEESZ_SZ_EEEEENS5_IJNS4_10UnderscoreES12_S12_EEEEENS4_28SM100_TMA_2SM_LOAD_MULTICASTENS4_14ComposedLayoutINS4_7SwizzleILi2ELi4ELi3EEENS4_18smem_ptr_flag_bitsILi8EEENSX_INS5_IJNSA_ILi8EEESH_EEENS5_IJSH_SC_EEEEEEEvNS4_8identityENS4_18SM100_TMA_2SM_LOADES1F_vS1G_EENS_8epilogue10collective18CollectiveEpilogueINS1J_23Sm100TmaWarpSpecializedILi2ELi2ELi64ELb0ELb0EEEJNS5_IJSG_SG_SH_EEENS5_IJNSX_ISG_SC_EENSX_ISH_SC_EEEEESJ_SK_SJ_SK_NS1J_6fusion15FusionCallbacksIS1N_NS1S_17LinearCombinationISJ_fSJ_fLNS_15FloatRoundStyleE2EEES1O_S1R_JEEENS4_5SM1004TMEM4LOAD26SM100_TMEM_LOAD_32dp32b64xENS4_13SM90_TMA_LOADES1F_NS4_39AutoVectorizingCopyWithAssumedAlignmentILi128EEENS4_14SM90_TMA_STOREES1F_S24_S24_EEEvvEEEEvNT_6ParamsE:
	.zero		2944


//--------------------- SYMBOLS --------------------------

	.type		.nv.reservedSmem.offset0,@object
	.size		.nv.reservedSmem.offset0,0x4
	.type		.nv.reservedSmem.cap,@object
	.size		.nv.reservedSmem.cap,0x4
	.type		__assertfail,@function
